def attn_fwd(
    Q,
    K,
    V,
    Out,
    Lse,
    sm_scale,
    stride_qz,
    stride_qh,
    stride_qm,
    stride_qk,
    stride_kz,
    stride_kh,
    stride_kn,
    stride_kk,
    stride_vz,
    stride_vh,
    stride_vn,
    stride_vk,
    stride_oz,
    stride_oh,
    stride_om,
    stride_ok,
    seqlen_q,
    seqlen_k,
    BLOCK_M: tl.constexpr,
    BLOCK_N: tl.constexpr,
    HEAD_DIM: tl.constexpr,
    CAUSAL: tl.constexpr,
):
    start_m = tl.program_id(0)
    off_hz = tl.program_id(1)
    q_off = off_hz * stride_qh
    k_off = off_hz * stride_kh
    v_off = off_hz * stride_vh
    offs_m = start_m * BLOCK_M + tl.arange(0, BLOCK_M)
    offs_d = tl.arange(0, HEAD_DIM)
    offs_n = tl.arange(0, BLOCK_N)
    q_ptrs = Q + q_off + offs_m[:, None] * stride_qm + offs_d[None, :] * stride_qk
    k_ptrs = K + k_off + offs_d[:, None] * stride_kk + offs_n[None, :] * stride_kn
    v_ptrs = V + v_off + offs_n[:, None] * stride_vn + offs_d[None, :] * stride_vk
    m_i = tl.full([BLOCK_M], float("-inf"), dtype=tl.float32)
    l_i = tl.zeros([BLOCK_M], dtype=tl.float32) + 1.0
    acc = tl.zeros([BLOCK_M, HEAD_DIM], dtype=tl.float32)
    q = tl.load(q_ptrs)
    acc, l_i, m_i = _attn_fwd_inner(
        acc,
        l_i,
        m_i,
        q,
        k_ptrs,
        v_ptrs,
        sm_scale,
        stride_kn,
        stride_vn,
        start_m,
        seqlen_k,
        BLOCK_M,
        BLOCK_N,
        HEAD_DIM,
        CAUSAL,
    )
    acc = acc / l_i[:, None]
    lse = m_i + tl.math.log2(l_i) / 1.4426950408889634
    o_ptrs = (
        Out
        + off_hz * stride_oh
        + offs_m[:, None] * stride_om
        + offs_d[None, :] * stride_ok
    )
    tl.store(o_ptrs, acc.to(Out.dtype.element_ty))
    tl.store(Lse + off_hz * seqlen_q + offs_m, lse)

# config = {"BLOCK_M": 128, "BLOCK_N": 16, "HEAD_DIM": 256, "arch": "sm_100", "causal": false, "dtype": "bf16", "num_stages": 3, "num_warps": 8}
# arch = sm_100


// ===== COMPILED SASS (sm_100a) =====

	.target	sm_100a

	.elftype	@"ET_EXEC"


//--------------------- .note.nv.tkinfo           --------------------------
	.section	.note.nv.tkinfo,"",@"SHT_NOTE"
	.sectionflags	@"SHF_NOTE_NV_TKINFO"
	.tkinfo
        /*0018*/ 	.word	0x00000081
        /*0030*/ 	.string	""
        /*0030*/ 	.string	"ptxas-blackwell"
        /*0030*/ 	.string	"Cuda compilation tools, release 12.9, V12.9.86"
        /*0030*/ 	.string	"Build cuda_12.9.r12.9/compiler.36037853_0"
        /*0030*/ 	.string	"-v  -suppress-debug-info  -lineinfo  -arch sm_100a "



//--------------------- .note.nv.cuver            --------------------------
	.section	.note.nv.cuver,"",@"SHT_NOTE"
	.sectionflags	@"SHF_NOTE_NV_CUVER"
        /*0018*/ 	.short	0x0001
        /*001a*/ 	.short	0x0064
        /*001c*/ 	.short	0x0001
        /*001e*/ 	.short	0x0000
        /*0020*/ 	.short	0x0001
        /*0022*/ 	.short	0x0000


//--------------------- .nv.info                  --------------------------
	.section	.nv.info,"",@"SHT_CUDA_INFO"
	.align	4


	//----- nvinfo : EIATTR_REGCOUNT
	.align		4
        /*0000*/ 	.byte	0x04, 0x2f
        /*0002*/ 	.short	(.L_5 - .L_4)
	.align		4
.L_4:
        /*0004*/ 	.word	index@(attn_fwd)
        /*0008*/ 	.word	0x000000f3


	//----- nvinfo : EIATTR_FRAME_SIZE
	.align		4
.L_5:
        /*000c*/ 	.byte	0x04, 0x11
        /*000e*/ 	.short	(.L_7 - .L_6)
	.align		4
.L_6:
        /*0010*/ 	.word	index@($__internal_2_$__cuda_sm10x_tcgen05_guardrail_trap_unallocated_columns_being_dealloced)
        /*0014*/ 	.word	0x00000000


	//----- nvinfo : EIATTR_FRAME_SIZE
	.align		4
.L_7:
        /*0018*/ 	.byte	0x04, 0x11
        /*001a*/ 	.short	(.L_9 - .L_8)
	.align		4
.L_8:
        /*001c*/ 	.word	index@($__internal_1_$__cuda_sm10x_tcgen05_guardrail_trap_phase_invalid_during_alloc)
        /*0020*/ 	.word	0x00000000


	//----- nvinfo : EIATTR_FRAME_SIZE
	.align		4
.L_9:
        /*0024*/ 	.byte	0x04, 0x11
        /*0026*/ 	.short	(.L_11 - .L_10)
	.align		4
.L_10:
        /*0028*/ 	.word	index@($__internal_0_$__cuda_sm10x_tcgen05_guardrail_trap_col_being_dealloced_not_returned_by_alloc)
        /*002c*/ 	.word	0x00000000


	//----- nvinfo : EIATTR_FRAME_SIZE
	.align		4
.L_11:
        /*0030*/ 	.byte	0x04, 0x11
        /*0032*/ 	.short	(.L_13 - .L_12)
	.align		4
.L_12:
        /*0034*/ 	.word	index@(attn_fwd)
        /*0038*/ 	.word	0x00000000


	//----- nvinfo : EIATTR_MIN_STACK_SIZE
	.align		4
.L_13:
        /*003c*/ 	.byte	0x04, 0x12
        /*003e*/ 	.short	(.L_15 - .L_14)
	.align		4
.L_14:
        /*0040*/ 	.word	index@(attn_fwd)
        /*0044*/ 	.word	0x00000000
.L_15:


//--------------------- .nv.info.attn_fwd         --------------------------
	.section	.nv.info.attn_fwd,"",@"SHT_CUDA_INFO"
	.sectionflags	@""
	.align	4


	//----- nvinfo : EIATTR_CUDA_API_VERSION
	.align		4
        /*0000*/ 	.byte	0x04, 0x37
        /*0002*/ 	.short	(.L_17 - .L_16)
.L_16:
        /*0004*/ 	.word	0x00000081


	//----- nvinfo : EIATTR_KPARAM_INFO
	.align		4
.L_17:
        /*0008*/ 	.byte	0x04, 0x17
        /*000a*/ 	.short	(.L_19 - .L_18)
.L_18:
        /*000c*/ 	.word	0x00000000
        /*0010*/ 	.short	0x0019
        /*0012*/ 	.short	0x0080
        /*0014*/ 	.byte	0x00, 0xf4, 0x21, 0x00


	//----- nvinfo : EIATTR_KPARAM_INFO
	.align		4
.L_19:
        /*0018*/ 	.byte	0x04, 0x17
        /*001a*/ 	.short	(.L_21 - .L_20)
.L_20:
        /*001c*/ 	.word	0x00000000
        /*0020*/ 	.short	0x0018
        /*0022*/ 	.short	0x0078
        /*0024*/ 	.byte	0x00, 0xf4, 0x21, 0x00


	//----- nvinfo : EIATTR_KPARAM_INFO
	.align		4
.L_21:
        /*0028*/ 	.byte	0x04, 0x17
        /*002a*/ 	.short	(.L_23 - .L_22)
.L_22:
        /*002c*/ 	.word	0x00000000
        /*0030*/ 	.short	0x0017
        /*0032*/ 	.short	0x0070
        /*0034*/ 	.byte	0x00, 0xf0, 0x11, 0x00


	//----- nvinfo : EIATTR_KPARAM_INFO
	.align		4
.L_23:
        /*0038*/ 	.byte	0x04, 0x17
        /*003a*/ 	.short	(.L_25 - .L_24)
.L_24:
        /*003c*/ 	.word	0x00000000
        /*0040*/ 	.short	0x0016
        /*0042*/ 	.short	0x006c
        /*0044*/ 	.byte	0x00, 0xf0, 0x11, 0x00


	//----- nvinfo : EIATTR_KPARAM_INFO
	.align		4
.L_25:
        /*0048*/ 	.byte	0x04, 0x17
        /*004a*/ 	.short	(.L_27 - .L_26)
.L_26:
        /*004c*/ 	.word	0x00000000
        /*0050*/ 	.short	0x0015
        /*0052*/ 	.short	0x0068
        /*0054*/ 	.byte	0x00, 0xf0, 0x11, 0x00


	//----- nvinfo : EIATTR_KPARAM_INFO
	.align		4
.L_27:
        /*0058*/ 	.byte	0x04, 0x17
        /*005a*/ 	.short	(.L_29 - .L_28)
.L_28:
        /*005c*/ 	.word	0x00000000
        /*0060*/ 	.short	0x0014
        /*0062*/ 	.short	0x0064
        /*0064*/ 	.byte	0x00, 0xf0, 0x11, 0x00


	//----- nvinfo : EIATTR_KPARAM_INFO
	.align		4
.L_29:
        /*0068*/ 	.byte	0x04, 0x17
        /*006a*/ 	.short	(.L_31 - .L_30)
.L_30:
        /*006c*/ 	.word	0x00000000
        /*0070*/ 	.short	0x0013
        /*0072*/ 	.short	0x0060
        /*0074*/ 	.byte	0x00, 0xf0, 0x11, 0x00


	//----- nvinfo : EIATTR_KPARAM_INFO
	.align		4
.L_31:
        /*0078*/ 	.byte	0x04, 0x17
        /*007a*/ 	.short	(.L_33 - .L_32)
.L_32:
        /*007c*/ 	.word	0x00000000
        /*0080*/ 	.short	0x0012
        /*0082*/ 	.short	0x005c
        /*0084*/ 	.byte	0x00, 0xf0, 0x11, 0x00


	//----- nvinfo : EIATTR_KPARAM_INFO
	.align		4
.L_33:
        /*0088*/ 	.byte	0x04, 0x17
        /*008a*/ 	.short	(.L_35 - .L_34)
.L_34:
        /*008c*/ 	.word	0x00000000
        /*0090*/ 	.short	0x0011
        /*0092*/ 	.short	0x0058
        /*0094*/ 	.byte	0x00, 0xf0, 0x11, 0x00


	//----- nvinfo : EIATTR_KPARAM_INFO
	.align		4
.L_35:
        /*0098*/ 	.byte	0x04, 0x17
        /*009a*/ 	.short	(.L_37 - .L_36)
.L_36:
        /*009c*/ 	.word	0x00000000
        /*00a0*/ 	.short	0x0010
        /*00a2*/ 	.short	0x0054
        /*00a4*/ 	.byte	0x00, 0xf0, 0x11, 0x00


	//----- nvinfo : EIATTR_KPARAM_INFO
	.align		4
.L_37:
        /*00a8*/ 	.byte	0x04, 0x17
        /*00aa*/ 	.short	(.L_39 - .L_38)
.L_38:
        /*00ac*/ 	.word	0x00000000
        /*00b0*/ 	.short	0x000f
        /*00b2*/ 	.short	0x0050
        /*00b4*/ 	.byte	0x00, 0xf0, 0x11, 0x00


	//----- nvinfo : EIATTR_KPARAM_INFO
	.align		4
.L_39:
        /*00b8*/ 	.byte	0x04, 0x17
        /*00ba*/ 	.short	(.L_41 - .L_40)
.L_40:
        /*00bc*/ 	.word	0x00000000
        /*00c0*/ 	.short	0x000e
        /*00c2*/ 	.short	0x004c
        /*00c4*/ 	.byte	0x00, 0xf0, 0x11, 0x00


	//----- nvinfo : EIATTR_KPARAM_INFO
	.align		4
.L_41:
        /*00c8*/ 	.byte	0x04, 0x17
        /*00ca*/ 	.short	(.L_43 - .L_42)
.L_42:
        /*00cc*/ 	.word	0x00000000
        /*00d0*/ 	.short	0x000d
        /*00d2*/ 	.short	0x0048
        /*00d4*/ 	.byte	0x00, 0xf0, 0x11, 0x00


	//----- nvinfo : EIATTR_KPARAM_INFO
	.align		4
.L_43:
        /*00d8*/ 	.byte	0x04, 0x17
        /*00da*/ 	.short	(.L_45 - .L_44)
.L_44:
        /*00dc*/ 	.word	0x00000000
        /*00e0*/ 	.short	0x000c
        /*00e2*/ 	.short	0x0044
        /*00e4*/ 	.byte	0x00, 0xf0, 0x11, 0x00


	//----- nvinfo : EIATTR_KPARAM_INFO
	.align		4
.L_45:
        /*00e8*/ 	.byte	0x04, 0x17
        /*00ea*/ 	.short	(.L_47 - .L_46)
.L_46:
        /*00ec*/ 	.word	0x00000000
        /*00f0*/ 	.short	0x000b
        /*00f2*/ 	.short	0x0040
        /*00f4*/ 	.byte	0x00, 0xf0, 0x11, 0x00


	//----- nvinfo : EIATTR_KPARAM_INFO
	.align		4
.L_47:
        /*00f8*/ 	.byte	0x04, 0x17
        /*00fa*/ 	.short	(.L_49 - .L_48)
.L_48:
        /*00fc*/ 	.word	0x00000000
        /*0100*/ 	.short	0x000a
        /*0102*/ 	.short	0x003c
        /*0104*/ 	.byte	0x00, 0xf0, 0x11, 0x00


	//----- nvinfo : EIATTR_KPARAM_INFO
	.align		4
.L_49:
        /*0108*/ 	.byte	0x04, 0x17
        /*010a*/ 	.short	(.L_51 - .L_50)
.L_50:
        /*010c*/ 	.word	0x00000000
        /*0110*/ 	.short	0x0009
        /*0112*/ 	.short	0x0038
        /*0114*/ 	.byte	0x00, 0xf0, 0x11, 0x00


	//----- nvinfo : EIATTR_KPARAM_INFO
	.align		4
.L_51:
        /*0118*/ 	.byte	0x04, 0x17
        /*011a*/ 	.short	(.L_53 - .L_52)
.L_52:
        /*011c*/ 	.word	0x00000000
        /*0120*/ 	.short	0x0008
        /*0122*/ 	.short	0x0034
        /*0124*/ 	.byte	0x00, 0xf0, 0x11, 0x00


	//----- nvinfo : EIATTR_KPARAM_INFO
	.align		4
.L_53:
        /*0128*/ 	.byte	0x04, 0x17
        /*012a*/ 	.short	(.L_55 - .L_54)
.L_54:
        /*012c*/ 	.word	0x00000000
        /*0130*/ 	.short	0x0007
        /*0132*/ 	.short	0x0030
        /*0134*/ 	.byte	0x00, 0xf0, 0x11, 0x00


	//----- nvinfo : EIATTR_KPARAM_INFO
	.align		4
.L_55:
        /*0138*/ 	.byte	0x04, 0x17
        /*013a*/ 	.short	(.L_57 - .L_56)
.L_56:
        /*013c*/ 	.word	0x00000000
        /*0140*/ 	.short	0x0006
        /*0142*/ 	.short	0x002c
        /*0144*/ 	.byte	0x00, 0xf0, 0x11, 0x00


	//----- nvinfo : EIATTR_KPARAM_INFO
	.align		4
.L_57:
        /*0148*/ 	.byte	0x04, 0x17
        /*014a*/ 	.short	(.L_59 - .L_58)
.L_58:
        /*014c*/ 	.word	0x00000000
        /*0150*/ 	.short	0x0005
        /*0152*/ 	.short	0x0028
        /*0154*/ 	.byte	0x00, 0xf0, 0x11, 0x00


	//----- nvinfo : EIATTR_KPARAM_INFO
	.align		4
.L_59:
        /*0158*/ 	.byte	0x04, 0x17
        /*015a*/ 	.short	(.L_61 - .L_60)
.L_60:
        /*015c*/ 	.word	0x00000000
        /*0160*/ 	.short	0x0004
        /*0162*/ 	.short	0x0020
        /*0164*/ 	.byte	0x00, 0xf4, 0x21, 0x00


	//----- nvinfo : EIATTR_KPARAM_INFO
	.align		4
.L_61:
        /*0168*/ 	.byte	0x04, 0x17
        /*016a*/ 	.short	(.L_63 - .L_62)
.L_62:
        /*016c*/ 	.word	0x00000000
        /*0170*/ 	.short	0x0003
        /*0172*/ 	.short	0x0018
        /*0174*/ 	.byte	0x00, 0xf4, 0x21, 0x00


	//----- nvinfo : EIATTR_KPARAM_INFO
	.align		4
.L_63:
        /*0178*/ 	.byte	0x04, 0x17
        /*017a*/ 	.short	(.L_65 - .L_64)
.L_64:
        /*017c*/ 	.word	0x00000000
        /*0180*/ 	.short	0x0002
        /*0182*/ 	.short	0x0010
        /*0184*/ 	.byte	0x00, 0xf4, 0x21, 0x00


	//----- nvinfo : EIATTR_KPARAM_INFO
	.align		4
.L_65:
        /*0188*/ 	.byte	0x04, 0x17
        /*018a*/ 	.short	(.L_67 - .L_66)
.L_66:
        /*018c*/ 	.word	0x00000000
        /*0190*/ 	.short	0x0001
        /*0192*/ 	.short	0x0008
        /*0194*/ 	.byte	0x00, 0xf4, 0x21, 0x00


	//----- nvinfo : EIATTR_KPARAM_INFO
	.align		4
.L_67:
        /*0198*/ 	.byte	0x04, 0x17
        /*019a*/ 	.short	(.L_69 - .L_68)
.L_68:
        /*019c*/ 	.word	0x00000000
        /*01a0*/ 	.short	0x0000
        /*01a2*/ 	.short	0x0000
        /*01a4*/ 	.byte	0x00, 0xf4, 0x21, 0x00


	//----- nvinfo : EIATTR_AT_ENTRY_FRAGMENTS
	.align		4
.L_69:
        /*01a8*/ 	.byte	0x04, 0x4f
        /*01aa*/ 	.short	(.L_71 - .L_70)


	//   ....[0]....
.L_70:
        /*01ac*/ 	.word	0x00000004


	//----- nvinfo : EIATTR_RESERVED_SMEM_USED
	.align		4
.L_71:
        /*01b0*/ 	.byte	0x01, 0x41
	.zero		2


	//----- nvinfo : EIATTR_SPARSE_MMA_MASK
	.align		4
        /*01b4*/ 	.byte	0x03, 0x50
        /*01b6*/ 	.short	0x0000


	//----- nvinfo : EIATTR_TCGEN05_1CTA_USED
	.align		4
        /*01b8*/ 	.byte	0x01, 0x51
	.zero		2


	//----- nvinfo : EIATTR_MAXREG_COUNT
	.align		4
        /*01bc*/ 	.byte	0x03, 0x1b
        /*01be*/ 	.short	0x00ff


	//----- nvinfo : EIATTR_NUM_BARRIERS
	.align		4
        /*01c0*/ 	.byte	0x02, 0x4c
        /*01c2*/ 	.byte	0x01
	.zero		1


	//----- nvinfo : EIATTR_INT_WARP_WIDE_INSTR_OFFSETS
	.align		4
        /*01c4*/ 	.byte	0x04, 0x31
        /*01c6*/ 	.short	(.L_73 - .L_72)


	//   ....[0]....
.L_72:
        /*01c8*/ 	.word	0x00002760


	//   ....[1]....
        /*01cc*/ 	.word	0x000027e0


	//   ....[2]....
        /*01d0*/ 	.word	0x000036d0


	//   ....[3]....
        /*01d4*/ 	.word	0x000037a0


	//   ....[4]....
        /*01d8*/ 	.word	0x00006020


	//   ....[5]....
        /*01dc*/ 	.word	0x0000c0b0


	//   ....[6]....
        /*01e0*/ 	.word	0x0000c100


	//----- nvinfo : EIATTR_COOP_GROUP_MASK_REGIDS
	.align		4
.L_73:
        /*01e4*/ 	.byte	0x04, 0x29
        /*01e6*/ 	.short	(.L_75 - .L_74)


	//   ....[0]....
.L_74:
        /*01e8*/ 	.word	0xffffffff


	//   ....[1]....
        /*01ec*/ 	.word	0xffffffff


	//   ....[2]....
        /*01f0*/ 	.word	0xffffffff


	//   ....[3]....
        /*01f4*/ 	.word	0xffffffff


	//   ....[4]....
        /*01f8*/ 	.word	0xffffffff


	//   ....[5]....
        /*01fc*/ 	.word	0xffffffff


	//   ....[6]....
        /*0200*/ 	.word	0xffffffff


	//   ....[7]....
        /*0204*/ 	.word	0xffffffff


	//----- nvinfo : EIATTR_COOP_GROUP_INSTR_OFFSETS
	.align		4
.L_75:
        /*0208*/ 	.byte	0x04, 0x28
        /*020a*/ 	.short	(.L_77 - .L_76)


	//   ....[0]....
.L_76:
        /*020c*/ 	.word	0x00000050


	//   ....[1]....
        /*0210*/ 	.word	0x00000310


	//   ....[2]....
        /*0214*/ 	.word	0x000045a0


	//   ....[3]....
        /*0218*/ 	.word	0x00004c80


	//   ....[4]....
        /*021c*/ 	.word	0x000065a0


	//   ....[5]....
        /*0220*/ 	.word	0x00006840


	//   ....[6]....
        /*0224*/ 	.word	0x0000bf40


	//   ....[7]....
        /*0228*/ 	.word	0x0000c1b0


	//----- nvinfo : EIATTR_VRC_CTA_INIT_COUNT
	.align		4
.L_77:
        /*022c*/ 	.byte	0x02, 0x4a
        /*022e*/ 	.byte	0x80
	.zero		1


	//----- nvinfo : EIATTR_MBARRIER_INSTR_OFFSETS
	.align		4
        /*0230*/ 	.byte	0x04, 0x39
        /*0232*/ 	.short	(.L_79 - .L_78)


	//   ....[0]....
.L_78:
        /*0234*/ 	.word	0x000032b0
        /*0238*/ 	.word	0x000000ff
        /*023c*/ 	.word	0x00000000
        /*0240*/ 	.short	0x0100
        /*0242*/ 	.byte	0x04
	.zero		1


	//   ....[1]....
        /*0244*/ 	.word	0x00003730
        /*0248*/ 	.word	0x000000ff
        /*024c*/ 	.word	0x00016008
        /*0250*/ 	.short	0x0100
        /*0252*/ 	.byte	0x06
	.zero		1


	//   ....[2]....
        /*0254*/ 	.word	0x00003990
        /*0258*/ 	.word	0x000000ff
        /*025c*/ 	.word	0x00012000
        /*0260*/ 	.short	0x0100
        /*0262*/ 	.byte	0x06
	.zero		1


	//   ....[3]....
        /*0264*/ 	.word	0x00004030
        /*0268*/ 	.word	0x000000ff
        /*026c*/ 	.word	0x00012000
        /*0270*/ 	.short	0x010a
        /*0272*/ 	.byte	0x06
	.zero		1


	//   ....[4]....
        /*0274*/ 	.word	0x00004690
        /*0278*/ 	.word	0x000000ff
        /*027c*/ 	.word	0x00012000
        /*0280*/ 	.short	0x0108
        /*0282*/ 	.byte	0x06
	.zero		1


	//   ....[5]....
        /*0284*/ 	.word	0x00006160
        /*0288*/ 	.word	0x000000ff
        /*028c*/ 	.word	0x00016010
        /*0290*/ 	.short	0x0100
        /*0292*/ 	.byte	0x06
	.zero		1


	//   ....[6]....
        /*0294*/ 	.word	0x00006440
        /*0298*/ 	.word	0x000000ff
        /*029c*/ 	.word	0x00016010
        /*02a0*/ 	.short	0x010a
        /*02a2*/ 	.byte	0x06
	.zero		1


	//   ....[7]....
        /*02a4*/ 	.word	0x000064b0
        /*02a8*/ 	.word	0x000000ff
        /*02ac*/ 	.word	0x00016010
        /*02b0*/ 	.short	0x0108
        /*02b2*/ 	.byte	0x06
	.zero		1


	//   ....[8]....
        /*02b4*/ 	.word	0x00006790
        /*02b8*/ 	.word	0x000000ff
        /*02bc*/ 	.word	0x00000000
        /*02c0*/ 	.short	0x010a
        /*02c2*/ 	.byte	0x04
	.zero		1


	//   ....[9]....
        /*02c4*/ 	.word	0x000076a0
        /*02c8*/ 	.word	0x000000ff
        /*02cc*/ 	.word	0x00000000
        /*02d0*/ 	.short	0x010a
        /*02d2*/ 	.byte	0x04
	.zero		1


	//   ....[10]....
        /*02d4*/ 	.word	0x00007750
        /*02d8*/ 	.word	0x000000ff
        /*02dc*/ 	.word	0x00016000
        /*02e0*/ 	.short	0x0108
        /*02e2*/ 	.byte	0x06
	.zero		1


	//   ....[11]....
        /*02e4*/ 	.word	0x00007780
        /*02e8*/ 	.word	0x000000ff
        /*02ec*/ 	.word	0x00016008
        /*02f0*/ 	.short	0x0108
        /*02f2*/ 	.byte	0x06
	.zero		1


	//   ....[12]....
        /*02f4*/ 	.word	0x0000c1d0
        /*02f8*/ 	.word	0x000000ff
        /*02fc*/ 	.word	0x00012000
        /*0300*/ 	.short	0x010a
        /*0302*/ 	.byte	0x06
	.zero		1


	//   ....[13]....
        /*0304*/ 	.word	0x0000c200
        /*0308*/ 	.word	0x000000ff
        /*030c*/ 	.word	0x00016010
        /*0310*/ 	.short	0x010a
        /*0312*/ 	.byte	0x06
	.zero		1


	//   ....[14]....
        /*0314*/ 	.word	0x0000c230
        /*0318*/ 	.word	0x000000ff
        /*031c*/ 	.word	0x00000000
        /*0320*/ 	.short	0x010a
        /*0322*/ 	.byte	0x04
	.zero		1


	//   ....[15]....
        /*0324*/ 	.word	0x0000c260
        /*0328*/ 	.word	0x000000ff
        /*032c*/ 	.word	0x00000000
        /*0330*/ 	.short	0x010a
        /*0332*/ 	.byte	0x04
	.zero		1


	//----- nvinfo : EIATTR_NUM_MBARRIERS
	.align		4
.L_79:
        /*0334*/ 	.byte	0x03, 0x38
        /*0336*/ 	.short	0xffff


	//----- nvinfo : EIATTR_EXIT_INSTR_OFFSETS
	.align		4
        /*0338*/ 	.byte	0x04, 0x1c
        /*033a*/ 	.short	(.L_81 - .L_80)


	//   ....[0]....
.L_80:
        /*033c*/ 	.word	0x0000c1c0


	//----- nvinfo : EIATTR_REQNTID
	.align		4
.L_81:
        /*0340*/ 	.byte	0x04, 0x10
        /*0342*/ 	.short	(.L_83 - .L_82)
.L_82:
        /*0344*/ 	.word	0x00000100
        /*0348*/ 	.word	0x00000001
        /*034c*/ 	.word	0x00000001


	//----- nvinfo : EIATTR_CRS_STACK_SIZE
	.align		4
.L_83:
        /*0350*/ 	.byte	0x04, 0x1e
        /*0352*/ 	.short	(.L_85 - .L_84)
.L_84:
        /*0354*/ 	.word	0x00000000


	//----- nvinfo : EIATTR_CBANK_PARAM_SIZE
	.align		4
.L_85:
        /*0358*/ 	.byte	0x03, 0x19
        /*035a*/ 	.short	0x0088


	//----- nvinfo : EIATTR_PARAM_CBANK
	.align		4
        /*035c*/ 	.byte	0x04, 0x0a
        /*035e*/ 	.short	(.L_87 - .L_86)
	.align		4
.L_86:
        /*0360*/ 	.word	index@(.nv.constant0.attn_fwd)
        /*0364*/ 	.short	0x0380
        /*0366*/ 	.short	0x0088


	//----- nvinfo : EIATTR_SW_WAR
	.align		4
.L_87:
        /*0368*/ 	.byte	0x04, 0x36
        /*036a*/ 	.short	(.L_89 - .L_88)
.L_88:
        /*036c*/ 	.word	0x00000008
.L_89:


//--------------------- .nv.compat                --------------------------
	.section	.nv.compat,"",@"SHT_CUDA_COMPAT_INFO"
	.align	4
        /*0000*/ 	.byte	0x02, 0x02, 0x02, 0x00, 0x02, 0x05, 0x05, 0x00, 0x02, 0x03, 0x00, 0x00, 0x02, 0x06, 0x01, 0x00


//--------------------- .nv.callgraph             --------------------------
	.section	.nv.callgraph,"",@"SHT_CUDA_CALLGRAPH"
	.align	4
	.sectionentsize	8
	.align		4
        /*0000*/ 	.word	0x00000000
	.align		4
        /*0004*/ 	.word	0xffffffff
	.align		4
        /*0008*/ 	.word	0x00000000
	.align		4
        /*000c*/ 	.word	0xfffffffe
	.align		4
        /*0010*/ 	.word	0x00000000
	.align		4
        /*0014*/ 	.word	0xfffffffd
	.align		4
        /*0018*/ 	.word	0x00000000
	.align		4
        /*001c*/ 	.word	0xfffffffc


//--------------------- .nv.constant4             --------------------------
	.section	.nv.constant4,"a",@progbits
	.align	8
	.align		8
.nv.constant4:
        /*0000*/ 	.dword	_$_str


//--------------------- .text.attn_fwd            --------------------------
	.section	.text.attn_fwd,"ax",@progbits
	.align	128
        .global         attn_fwd
        .type           attn_fwd,@function
        .size           attn_fwd,(.L_x_28 - attn_fwd)
        .other          attn_fwd,@"STO_CUDA_ENTRY STV_DEFAULT"
attn_fwd:
.text.attn_fwd:
[----:B------:R-:W0:Y:S01]  /*0000*/  LDC R1, c[0x0][0x37c] ;  /* 0x0000df00ff017b82 */ /* 0x000e220000000800 */
[----:B------:R-:W1:Y:S02]  /*0010*/  S2R R0, SR_TID.X ;  /* 0x0000000000007919 */ /* 0x000e640000002100 */
[----:B-1----:R-:W-:-:S13]  /*0020*/  ISETP.GE.U32.AND P0, PT, R0, 0x20, PT ;  /* 0x000000200000780c */ /* 0x002fda0003f06070 */
[----:B------:R-:W-:Y:S05]  /*0030*/  @P0 BRA `(.L_x_0) ;  /* 0x0000000000b80947 */ /* 0x000fea0003800000 */
[----:B------:R-:W1:Y:S01]  /*0040*/  S2UR UR6, SR_CgaCtaId ;  /* 0x00000000000679c3 */ /* 0x000e620000008800 */
[----:B------:R-:W-:Y:S01]  /*0050*/  NOP ;  /* 0x0000000000007918 */ /* 0x000fe20000000000 */
[----:B------:R-:W-:Y:S02]  /*0060*/  UMOV UR4, 0x40 ;  /* 0x0000004000047882 */ /* 0x000fe40000000000 */
[----:B-1----:R-:W-:-:S09]  /*0070*/  ULEA UR4, UR6, UR4, 0x18 ;  /* 0x0000000406047291 */ /* 0x002fd2000f8ec0ff */
[----:B------:R-:W1:Y:S01]  /*0080*/  LDS.U8 R2, [UR4] ;  /* 0x00000004ff027984 */ /* 0x000e620008000000 */
[----:B------:R-:W-:Y:S02]  /*0090*/  UMOV UR4, 0x400 ;  /* 0x0000040000047882 */ /* 0x000fe40000000000 */
[----:B------:R-:W-:Y:S01]  /*00a0*/  ULEA UR4, UR6, UR4, 0x18 ;  /* 0x0000000406047291 */ /* 0x000fe2000f8ec0ff */
[----:B-1----:R-:W-:-:S13]  /*00b0*/  ISETP.NE.AND P1, PT, R2, RZ, PT ;  /* 0x000000ff0200720c */ /* 0x002fda0003f25270 */
[----:B------:R-:W-:Y:S05]  /*00c0*/  @P1 BRA `(.L_x_1) ;  /* 0x00000000007c1947 */ /* 0x000fea0003800000 */
[----:B------:R-:W-:-:S13]  /*00d0*/  ELECT P1, URZ, PT ;  /* 0x0000000000ff782f */ /* 0x000fda0003820000 */
[----:B------:R-:W-:Y:S05]  /*00e0*/  @!P1 BRA `(.L_x_2) ;  /* 0x0000000000849947 */ /* 0x000fea0003800000 */
[----:B------:R-:W-:Y:S01]  /*00f0*/  UMOV UR5, 0x10 ;  /* 0x0000001000057882 */ /* 0x000fe20000000000 */
[----:B------:R-:W-:Y:S02]  /*0100*/  IMAD.MOV.U32 R5, RZ, RZ, 0x1 ;  /* 0x00000001ff057424 */ /* 0x000fe400078e00ff */
[----:B------:R-:W-:Y:S02]  /*0110*/  IMAD.MOV.U32 R3, RZ, RZ, 0xffff ;  /* 0x0000ffffff037424 */ /* 0x000fe400078e00ff */
[----:B------:R-:W-:Y:S04]  /*0120*/  DEPBAR.LE SB1, 0x36 ;  /* 0x00009d800000791a */ /* 0x000fe80000000000 */
[----:B------:R-:W1:Y:S02]  /*0130*/  UTCATOMSWS.FIND_AND_SET.ALIGN UP0, UR5, UR5 ;  /* 0x00000005000575e3 */ /* 0x000e640008000800 */
[----:B-1----:R-:W-:-:S04]  /*0140*/  PLOP3.LUT P1, PT, PT, PT, UP0, 0x80, 0x8 ;  /* 0x000000000008781c */ /* 0x002fc80003f2f008 */
[----:B------:R-:W-:-:S04]  /*0150*/  SEL R2, RZ, 0xffffffff, !P1 ;  /* 0xffffffffff027807 */ /* 0x000fc80004800000 */
[----:B------:R-:W-:Y:S01]  /*0160*/  ISETP.NE.AND P1, PT, R2, RZ, PT ;  /* 0x000000ff0200720c */ /* 0x000fe20003f25270 */
[----:B------:R-:W-:-:S12]  /*0170*/  IMAD.U32 R2, RZ, RZ, UR5 ;  /* 0x00000005ff027e24 */ /* 0x000fd8000f8e00ff */
[----:B------:R-:W-:Y:S05]  /*0180*/  @P1 BRA `(.L_x_3) ;  /* 0x0000000000241947 */ /* 0x000fea0003800000 */
.L_x_4:
[----:B------:R-:W-:Y:S05]  /*0190*/  NANOSLEEP 0x64 ;  /* 0x000000640000795d */ /* 0x000fea0003800000 */
[----:B------:R-:W-:-:S05]  /*01a0*/  UMOV UR5, 0x10 ;  /* 0x0000001000057882 */ /* 0x000fca0000000000 */
[----:B------:R-:W-:Y:S04]  /*01b0*/  DEPBAR.LE SB1, 0x36 ;  /* 0x00009d800000791a */ /* 0x000fe80000000000 */
[----:B------:R-:W1:Y:S02]  /*01c0*/  UTCATOMSWS.FIND_AND_SET.ALIGN UP0, UR5, UR5 ;  /* 0x00000005000575e3 */ /* 0x000e640008000800 */
[----:B-1----:R-:W-:-:S04]  /*01d0*/  PLOP3.LUT P1, PT, PT, PT, UP0, 0x80, 0x8 ;  /* 0x000000000008781c */ /* 0x002fc80003f2f008 */
[----:B------:R-:W-:-:S04]  /*01e0*/  SEL R2, RZ, 0xffffffff, !P1 ;  /* 0xffffffffff027807 */ /* 0x000fc80004800000 */
[----:B------:R-:W-:Y:S02]  /*01f0*/  ISETP.NE.AND P1, PT, R2, RZ, PT ;  /* 0x000000ff0200720c */ /* 0x000fe40003f25270 */
[----:B------:R-:W-:-:S11]  /*0200*/  MOV R2, UR5 ;  /* 0x0000000500027c02 */ /* 0x000fd60008000f00 */
[----:B------:R-:W-:Y:S05]  /*0210*/  @!P1 BRA `(.L_x_4) ;  /* 0xfffffffc00dc9947 */ /* 0x000fea000383ffff */
.L_x_3:
[C---:B------:R-:W-:Y:S01]  /*0220*/  VIADD R4, R2.reuse, 0x10 ;  /* 0x0000001002047836 */ /* 0x040fe20000000000 */
[----:B------:R-:W-:Y:S01]  /*0230*/  UMOV UR5, 0x50 ;  /* 0x0000005000057882 */ /* 0x000fe20000000000 */
[----:B------:R-:W-:Y:S01]  /*0240*/  SHF.L.U32 R3, R3, R2, RZ ;  /* 0x0000000203037219 */ /* 0x000fe200000006ff */
[----:B------:R-:W-:Y:S01]  /*0250*/  ULEA UR5, UR6, UR5, 0x18 ;  /* 0x0000000506057291 */ /* 0x000fe2000f8ec0ff */
[----:B------:R-:W-:Y:S01]  /*0260*/  IMAD.SHL.U32 R2, R2, 0x20, RZ ;  /* 0x0000002002027824 */ /* 0x000fe200078e00ff */
[----:B------:R-:W-:-:S04]  /*0270*/  SHF.L.U32 R4, R5, R4, RZ ;  /* 0x0000000405047219 */ /* 0x000fc800000006ff */
[----:B------:R-:W-:-:S05]  /*0280*/  LOP3.LUT R3, R4, R3, RZ, 0xfc, !PT ;  /* 0x0000000304037212 */ /* 0x000fca00078efcff */
[----:B------:R1:W-:Y:S04]  /*0290*/  ATOMS.OR RZ, [UR5], R3 ;  /* 0x00000003ffff798c */ /* 0x0003e8000b000005 */
[----:B------:R1:W-:Y:S01]  /*02a0*/  STS [UR4], R2 ;  /* 0x00000002ff007988 */ /* 0x0003e20008000804 */
[----:B------:R-:W-:Y:S05]  /*02b0*/  BRA `(.L_x_2) ;  /* 0x0000000000107947 */ /* 0x000fea0003800000 */
.L_x_1:
[----:B------:R-:W-:-:S05]  /*02c0*/  IMAD.MOV.U32 R2, RZ, RZ, -0x1 ;  /* 0xffffffffff027424 */ /* 0x000fca00078e00ff */
[----:B------:R1:W-:Y:S02]  /*02d0*/  STS [UR4], R2 ;  /* 0x00000002ff007988 */ /* 0x0003e40008000804 */
[----:B-1----:R-:W-:-:S07]  /*02e0*/  MOV R2, 0x300 ;  /* 0x0000030000027802 */ /* 0x002fce0000000f00 */
[----:B0-----:R-:W-:Y:S05]  /*02f0*/  CALL.REL.NOINC `($__internal_1_$__cuda_sm10x_tcgen05_guardrail_trap_phase_invalid_during_alloc) ;  /* 0x000000bc00f07944 */ /* 0x001fea0003c00000 */
.L_x_2:
[----:B------:R-:W-:Y:S05]  /*0300*/  WARPSYNC.ALL ;  /* 0x0000000000007948 */ /* 0x000fea0003800000 */
[----:B------:R-:W-:Y:S01]  /*0310*/  NOP ;  /* 0x0000000000007918 */ /* 0x000fe20000000000 */
.L_x_0:
[----:B-1----:R-:W1:Y:S01]  /*0320*/  S2R R2, SR_CTAID.X ;  /* 0x0000000000027919 */ /* 0x002e620000002500 */
[----:B------:R-:W2:Y:S01]  /*0330*/  S2UR UR9, SR_CTAID.Y ;  /* 0x00000000000979c3 */ /* 0x000ea20000002600 */
[----:B------:R-:W2:Y:S01]  /*0340*/  LDCU.64 UR4, c[0x0][0x3b0] ;  /* 0x00007600ff0477ac */ /* 0x000ea20008000a00 */
[----:B------:R-:W-:Y:S01]  /*0350*/  LOP3.LUT R3, R0, 0x7f, RZ, 0xc0, !PT ;  /* 0x0000007f00037812 */ /* 0x000fe200078ec0ff */
[----:B------:R-:W-:Y:S01]  /*0360*/  UMOV UR6, 0x400 ;  /* 0x0000040000067882 */ /* 0x000fe20000000000 */
[----:B------:R-:W3:Y:S04]  /*0370*/  LDCU.64 UR10, c[0x0][0x358] ;  /* 0x00006b00ff0a77ac */ /* 0x000ee80008000a00 */
[----:B------:R-:W4:Y:S08]  /*0380*/  S2UR UR8, SR_CgaCtaId ;  /* 0x00000000000879c3 */ /* 0x000f300000008800 */
[----:B------:R-:W0:Y:S08]  /*0390*/  LDC.64 R10, c[0x0][0x380] ;  /* 0x0000e000ff0a7b82 */ /* 0x000e300000000a00 */
[----:B------:R-:W3:Y:S01]  /*03a0*/  LDC R13, c[0x0][0x3b8] ;  /* 0x0000ee00ff0d7b82 */ /* 0x000ee20000000800 */
[----:B--2---:R-:W-:-:S04]  /*03b0*/  UIMAD UR4, UR9, UR4, URZ ;  /* 0x00000004090472a4 */ /* 0x004fc8000f8e02ff */
[----:B------:R-:W-:Y:S01]  /*03c0*/  USHF.L.U32 UR7, UR4, 0x1, URZ ;  /* 0x0000000104077899 */ /* 0x000fe200080006ff */
[----:B-1----:R-:W-:Y:S01]  /*03d0*/  LEA R3, R2, R3, 0x7 ;  /* 0x0000000302037211 */ /* 0x002fe200078e38ff */
[----:B----4-:R-:W-:Y:S01]  /*03e0*/  ULEA UR6, UR8, UR6, 0x18 ;  /* 0x0000000608067291 */ /* 0x010fe2000f8ec0ff */
[----:B------:R-:W-:Y:S01]  /*03f0*/  BAR.SYNC.DEFER_BLOCKING 0x0 ;  /* 0x0000000000007b1d */ /* 0x000fe20000010000 */
[----:B------:R-:W-:Y:S02]  /*0400*/  SHF.R.U32.HI R2, RZ, 0x7, R0 ;  /* 0x00000007ff027819 */ /* 0x000fe40000011600 */
[----:B------:R-:W-:Y:S01]  /*0410*/  IMAD R4, R3, UR5, RZ ;  /* 0x0000000503047c24 */ /* 0x000fe2000f8e02ff */
[----:B------:R-:W-:Y:S01]  /*0420*/  UIMAD.WIDE UR4, UR4, 0x2, URZ ;  /* 0x00000002040478a5 */ /* 0x000fe2000f8e02ff */
[----:B------:R-:W-:-:S03]  /*0430*/  SGXT.U32 R2, R2, 0x1 ;  /* 0x000000010202781a */ /* 0x000fc60000000000 */
[----:B------:R-:W1:Y:S01]  /*0440*/  LDC.64 R158, c[0x0][0x388] ;  /* 0x0000e200ff9e7b82 */ /* 0x000e620000000a00 */
[C---:B------:R-:W-:Y:S02]  /*0450*/  IMAD.SHL.U32 R5, R4.reuse, 0x2, RZ ;  /* 0x0000000204057824 */ /* 0x040fe400078e00ff */
[----:B------:R-:W-:-:S03]  /*0460*/  IMAD.HI R8, R4, 0x2, RZ ;  /* 0x0000000204087827 */ /* 0x000fc600078e02ff */
[----:B0-----:R-:W-:Y:S01]  /*0470*/  IADD3 R10, P1, P2, R5, UR7, R10 ;  /* 0x00000007050a7c10 */ /* 0x001fe2000fa3e00a */
[----:B---3--:R-:W-:-:S03]  /*0480*/  IMAD R5, R2, R13, RZ ;  /* 0x0000000d02057224 */ /* 0x008fc600078e02ff */
[----:B------:R-:W-:Y:S01]  /*0490*/  IADD3.X R8, PT, PT, R8, UR5, R11, P1, P2 ;  /* 0x0000000508087c10 */ /* 0x000fe20008fe440b */
[----:B------:R-:W0:Y:S01]  /*04a0*/  LDCU UR4, c[0x0][0x3c8] ;  /* 0x00007900ff0477ac */ /* 0x000e220008000800 */
[----:B------:R-:W-:Y:S01]  /*04b0*/  IMAD R7, R13, 0x2, R5 ;  /* 0x000000020d077824 */ /* 0x000fe200078e0205 */
[----:B------:R-:W-:-:S03]  /*04c0*/  LEA R14, P1, R5, R10, 0x1 ;  /* 0x0000000a050e7211 */ /* 0x000fc600078208ff */
[----:B------:R-:W-:Y:S01]  /*04d0*/  IMAD R9, R13, 0x2, R7 ;  /* 0x000000020d097824 */ /* 0x000fe200078e0207 */
[----:B------:R-:W2:Y:S01]  /*04e0*/  LDS R117, [UR6] ;  /* 0x00000006ff757984 */ /* 0x000ea20008000800 */
[----:B------:R-:W-:Y:S01]  /*04f0*/  BAR.SYNC.DEFER_BLOCKING 0x0 ;  /* 0x0000000000007b1d */ /* 0x000fe20000010000 */
[----:B------:R-:W-:Y:S02]  /*0500*/  LEA R16, P2, R7, R10, 0x1 ;  /* 0x0000000a07107211 */ /* 0x000fe400078408ff */
[----:B------:R-:W-:Y:S02]  /*0510*/  LEA R11, R13, R9, 0x1 ;  /* 0x000000090d0b7211 */ /* 0x000fe400078e08ff */
[----:B------:R-:W-:Y:S02]  /*0520*/  LEA.HI.X.SX32 R15, R5, R8, 0x1, P1 ;  /* 0x00000008050f7211 */ /* 0x000fe400008f0eff */
[----:B------:R-:W-:Y:S02]  /*0530*/  LEA R18, P1, R9, R10, 0x1 ;  /* 0x0000000a09127211 */ /* 0x000fe400078208ff */
[-C--:B------:R-:W-:Y:S01]  /*0540*/  LEA.HI.X.SX32 R17, R7, R8.reuse, 0x1, P2 ;  /* 0x0000000807117211 */ /* 0x080fe200010f0eff */
[----:B------:R-:W-:Y:S01]  /*0550*/  IMAD R7, R13, 0x2, R11 ;  /* 0x000000020d077824 */ /* 0x000fe200078e020b */
[----:B------:R-:W-:-:S02]  /*0560*/  LEA.HI.X.SX32 R19, R9, R8, 0x1, P1 ;  /* 0x0000000809137211 */ /* 0x000fc400008f0eff */
[----:B------:R-:W-:Y:S01]  /*0570*/  LEA R20, P1, R11, R10, 0x1 ;  /* 0x0000000a0b147211 */ /* 0x000fe200078208ff */
[----:B------:R-:W-:-:S03]  /*0580*/  IMAD R9, R13, 0x2, R7 ;  /* 0x000000020d097824 */ /* 0x000fc600078e0207 */
[----:B------:R-:W-:Y:S01]  /*0590*/  LEA.HI.X.SX32 R21, R11, R8, 0x1, P1 ;  /* 0x000000080b157211 */ /* 0x000fe200008f0eff */
[----:B------:R-:W-:Y:S01]  /*05a0*/  IMAD R11, R13, 0x2, R9 ;  /* 0x000000020d0b7824 */ /* 0x000fe200078e0209 */
[C---:B------:R-:W-:Y:S01]  /*05b0*/  LEA R22, P1, R7.reuse, R10, 0x1 ;  /* 0x0000000a07167211 */ /* 0x040fe200078208ff */
[----:B------:R3:W5:Y:S03]  /*05c0*/  LDG.E.U16 R4, desc[UR10][R14.64] ;  /* 0x0000000a0e047981 */ /* 0x000766000c1e1500 */
[----:B------:R-:W-:Y:S02]  /*05d0*/  LEA.HI.X.SX32 R23, R7, R8, 0x1, P1 ;  /* 0x0000000807177211 */ /* 0x000fe400008f0eff */
[----:B------:R-:W-:Y:S01]  /*05e0*/  LEA R24, P1, R9, R10, 0x1 ;  /* 0x0000000a09187211 */ /* 0x000fe200078208ff */
[----:B------:R4:W5:Y:S04]  /*05f0*/  LDG.E.U16 R5, desc[UR10][R16.64] ;  /* 0x0000000a10057981 */ /* 0x000968000c1e1500 */
[----:B------:R0:W5:Y:S01]  /*0600*/  LDG.E.U16 R6, desc[UR10][R18.64] ;  /* 0x0000000a12067981 */ /* 0x000162000c1e1500 */
[----:B---3--:R-:W-:-:S03]  /*0610*/  LEA R15, R13, R11, 0x1 ;  /* 0x0000000b0d0f7211 */ /* 0x008fc600078e08ff */
[----:B------:R-:W5:Y:S01]  /*0620*/  LDG.E.U16 R7, desc[UR10][R20.64] ;  /* 0x0000000a14077981 */ /* 0x000f62000c1e1500 */
[----:B------:R-:W-:Y:S02]  /*0630*/  LEA.HI.X.SX32 R25, R9, R8, 0x1, P1 ;  /* 0x0000000809197211 */ /* 0x000fe400008f0eff */
[-C--:B------:R-:W-:Y:S01]  /*0640*/  LEA R26, P2, R15, R10.reuse, 0x1 ;  /* 0x0000000a0f1a7211 */ /* 0x080fe200078408ff */
[----:B------:R-:W-:Y:S01]  /*0650*/  IMAD R29, R13, 0x2, R15 ;  /* 0x000000020d1d7824 */ /* 0x000fe200078e020f */
[----:B----4-:R-:W-:Y:S01]  /*0660*/  LEA R16, P1, R11, R10, 0x1 ;  /* 0x0000000a0b107211 */ /* 0x010fe200078208ff */
[----:B------:R3:W5:Y:S01]  /*0670*/  LDG.E.U16 R9, desc[UR10][R22.64] ;  /* 0x0000000a16097981 */ /* 0x000762000c1e1500 */
[-C--:B------:R-:W-:Y:S01]  /*0680*/  LEA.HI.X.SX32 R27, R15, R8.reuse, 0x1, P2 ;  /* 0x000000080f1b7211 */ /* 0x080fe200010f0eff */
[----:B------:R-:W-:Y:S01]  /*0690*/  IMAD R15, R13, 0x2, R29 ;  /* 0x000000020d0f7824 */ /* 0x000fe200078e021d */
[----:B------:R-:W-:Y:S02]  /*06a0*/  LEA.HI.X.SX32 R17, R11, R8, 0x1, P1 ;  /* 0x000000080b117211 */ /* 0x000fe400008f0eff */
[----:B0-----:R-:W-:Y:S01]  /*06b0*/  LEA R18, P1, R29, R10, 0x1 ;  /* 0x0000000a1d127211 */ /* 0x001fe200078208ff */
[----:B------:R0:W5:Y:S01]  /*06c0*/  LDG.E.U16 R11, desc[UR10][R24.64] ;  /* 0x0000000a180b7981 */ /* 0x000162000c1e1500 */
[----:B---3--:R-:W-:-:S02]  /*06d0*/  IMAD R23, R13, 0x2, R15 ;  /* 0x000000020d177824 */ /* 0x008fc400078e020f */
[----:B------:R-:W-:Y:S01]  /*06e0*/  LEA.HI.X.SX32 R19, R29, R8, 0x1, P1 ;  /* 0x000000081d137211 */ /* 0x000fe200008f0eff */
[----:B------:R3:W5:Y:S01]  /*06f0*/  LDG.E.U16 R14, desc[UR10][R26.64] ;  /* 0x0000000a1a0e7981 */ /* 0x000762000c1e1500 */
[----:B------:R-:W-:Y:S02]  /*0700*/  LEA R20, P1, R15, R10, 0x1 ;  /* 0x0000000a0f147211 */ /* 0x000fe400078208ff */
[----:B------:R-:W-:Y:S01]  /*0710*/  LEA R29, R13, R23, 0x1 ;  /* 0x000000170d1d7211 */ /* 0x000fe200078e08ff */
[----:B------:R-:W5:Y:S01]  /*0720*/  LDG.E.U16 R12, desc[UR10][R16.64] ;  /* 0x0000000a100c7981 */ /* 0x000f62000c1e1500 */
[----:B------:R-:W-:Y:S02]  /*0730*/  LEA.HI.X.SX32 R21, R15, R8, 0x1, P1 ;  /* 0x000000080f157211 */ /* 0x000fe400008f0eff */
[-C--:B------:R-:W-:Y:S01]  /*0740*/  LEA R22, P1, R23, R10.reuse, 0x1 ;  /* 0x0000000a17167211 */ /* 0x080fe200078208ff */
[----:B------:R-:W-:Y:S01]  /*0750*/  IMAD R31, R13, 0x2, R29 ;  /* 0x000000020d1f7824 */ /* 0x000fe200078e021d */
[----:B0-----:R-:W-:Y:S01]  /*0760*/  LEA R24, P2, R29, R10, 0x1 ;  /* 0x0000000a1d187211 */ /* 0x001fe200078408ff */
[----:B------:R-:W5:Y:S01]  /*0770*/  LDG.E.U16 R15, desc[UR10][R18.64] ;  /* 0x0000000a120f7981 */ /* 0x000f62000c1e1500 */
[----:B------:R-:W-:Y:S01]  /*0780*/  LEA.HI.X.SX32 R23, R23, R8, 0x1, P1 ;  /* 0x0000000817177211 */ /* 0x000fe200008f0eff */
[----:B---3--:R-:W-:Y:S01]  /*0790*/  IMAD R27, R13, 0x2, R31 ;  /* 0x000000020d1b7824 */ /* 0x008fe200078e021f */
[----:B------:R-:W-:Y:S01]  /*07a0*/  LEA R28, P1, R31, R10, 0x1 ;  /* 0x0000000a1f1c7211 */ /* 0x000fe200078208ff */
[----:B------:R-:W5:Y:S01]  /*07b0*/  LDG.E.U16 R16, desc[UR10][R20.64] ;  /* 0x0000000a14107981 */ /* 0x000f62000c1e1500 */
[----:B------:R-:W-:-:S02]  /*07c0*/  LEA.HI.X.SX32 R25, R29, R8, 0x1, P2 ;  /* 0x000000081d197211 */ /* 0x000fc400010f0eff */
[----:B------:R-:W-:Y:S01]  /*07d0*/  LEA.HI.X.SX32 R29, R31, R8, 0x1, P1 ;  /* 0x000000081f1d7211 */ /* 0x000fe200008f0eff */
[----:B------:R-:W-:Y:S01]  /*07e0*/  IMAD R31, R13, 0x2, R27 ;  /* 0x000000020d1f7824 */ /* 0x000fe200078e021b */
[----:B------:R-:W-:Y:S01]  /*07f0*/  LEA R26, P1, R27, R10, 0x1 ;  /* 0x0000000a1b1a7211 */ /* 0x000fe200078208ff */
[----:B------:R0:W5:Y:S03]  /*0800*/  LDG.E.U16 R17, desc[UR10][R22.64] ;  /* 0x0000000a16117981 */ /* 0x000166000c1e1500 */
[C---:B------:R-:W-:Y:S01]  /*0810*/  LEA R33, R13.reuse, R31, 0x1 ;  /* 0x0000001f0d217211 */ /* 0x040fe200078e08ff */
[----:B------:R3:W5:Y:S04]  /*0820*/  LDG.E.U16 R18, desc[UR10][R24.64] ;  /* 0x0000000a18127981 */ /* 0x000768000c1e1500 */
[----:B------:R-:W-:Y:S01]  /*0830*/  IMAD R35, R13, 0x2, R33 ;  /* 0x000000020d237824 */ /* 0x000fe200078e0221 */
[----:B------:R-:W-:Y:S01]  /*0840*/  LEA.HI.X.SX32 R27, R27, R8, 0x1, P1 ;  /* 0x000000081b1b7211 */ /* 0x000fe200008f0eff */
[----:B------:R4:W5:Y:S02]  /*0850*/  LDG.E.U16 R19, desc[UR10][R28.64] ;  /* 0x0000000a1c137981 */ /* 0x000964000c1e1500 */
[----:B0-----:R-:W-:Y:S01]  /*0860*/  IMAD R23, R13, 0x2, R35 ;  /* 0x000000020d177824 */ /* 0x001fe200078e0223 */
[----:B------:R-:W-:Y:S01]  /*0870*/  LEA R30, P1, R31, R10, 0x1 ;  /* 0x0000000a1f1e7211 */ /* 0x000fe200078208ff */
[----:B------:R0:W5:Y:S02]  /*0880*/  LDG.E.U16 R20, desc[UR10][R26.64] ;  /* 0x0000000a1a147981 */ /* 0x000164000c1e1500 */
[----:B---3--:R-:W-:Y:S01]  /*0890*/  IMAD R25, R13, 0x2, R23 ;  /* 0x000000020d197824 */ /* 0x008fe200078e0217 */
[----:B------:R-:W-:-:S02]  /*08a0*/  LEA.HI.X.SX32 R31, R31, R8, 0x1, P1 ;  /* 0x000000081f1f7211 */ /* 0x000fc400008f0eff */
[-C--:B------:R-:W-:Y:S02]  /*08b0*/  LEA R34, P1, R35, R10.reuse, 0x1 ;  /* 0x0000000a23227211 */ /* 0x080fe400078208ff */
[----:B------:R-:W-:Y:S01]  /*08c0*/  LEA R32, P2, R33, R10, 0x1 ;  /* 0x0000000a21207211 */ /* 0x000fe200078408ff */
[----:B------:R-:W5:Y:S01]  /*08d0*/  LDG.E.U16 R21, desc[UR10][R30.64] ;  /* 0x0000000a1e157981 */ /* 0x000f62000c1e1500 */
[----:B------:R-:W-:Y:S02]  /*08e0*/  LEA R39, R13, R25, 0x1 ;  /* 0x000000190d277211 */ /* 0x000fe400078e08ff */
[-C--:B------:R-:W-:Y:S02]  /*08f0*/  LEA.HI.X.SX32 R35, R35, R8.reuse, 0x1, P1 ;  /* 0x0000000823237211 */ /* 0x080fe400008f0eff */
[----:B------:R-:W-:Y:S02]  /*0900*/  LEA.HI.X.SX32 R33, R33, R8, 0x1, P2 ;  /* 0x0000000821217211 */ /* 0x000fe400010f0eff */
[----:B----4-:R-:W-:Y:S01]  /*0910*/  LEA R28, P1, R23, R10, 0x1 ;  /* 0x0000000a171c7211 */ /* 0x010fe200078208ff */
[----:B0-----:R-:W-:-:S02]  /*0920*/  IMAD R27, R13, 0x2, R39 ;  /* 0x000000020d1b7824 */ /* 0x001fc400078e0227 */
[----:B------:R0:W5:Y:S01]  /*0930*/  LDG.E.U16 R22, desc[UR10][R32.64] ;  /* 0x0000000a20167981 */ /* 0x000162000c1e1500 */
[----:B------:R-:W-:Y:S02]  /*0940*/  LEA.HI.X.SX32 R29, R23, R8, 0x1, P1 ;  /* 0x00000008171d7211 */ /* 0x000fe400008f0eff */
[C---:B------:R-:W-:Y:S01]  /*0950*/  LEA R36, P1, R25.reuse, R10, 0x1 ;  /* 0x0000000a19247211 */ /* 0x040fe200078208ff */
[----:B------:R3:W5:Y:S03]  /*0960*/  LDG.E.U16 R23, desc[UR10][R34.64] ;  /* 0x0000000a22177981 */ /* 0x000766000c1e1500 */
[----:B------:R-:W-:Y:S01]  /*0970*/  LEA.HI.X.SX32 R37, R25, R8, 0x1, P1 ;  /* 0x0000000819257211 */ /* 0x000fe200008f0eff */
[----:B------:R-:W5:Y:S01]  /*0980*/  LDG.E.U16 R24, desc[UR10][R28.64] ;  /* 0x0000000a1c187981 */ /* 0x000f62000c1e1500 */
[----:B0-----:R-:W-:Y:S01]  /*0990*/  IMAD R33, R13, 0x2, R27 ;  /* 0x000000020d217824 */ /* 0x001fe200078e021b */
[----:B------:R-:W-:-:S02]  /*09a0*/  LEA R30, P1, R27, R10, 0x1 ;  /* 0x0000000a1b1e7211 */ /* 0x000fc400078208ff */
[----:B------:R0:W5:Y:S01]  /*09b0*/  LDG.E.U16 R25, desc[UR10][R36.64] ;  /* 0x0000000a24197981 */ /* 0x000162000c1e1500 */
[----:B---3--:R-:W-:Y:S01]  /*09c0*/  IMAD R35, R13, 0x2, R33 ;  /* 0x000000020d237824 */ /* 0x008fe200078e0221 */
[----:B------:R-:W-:Y:S02]  /*09d0*/  LEA.HI.X.SX32 R31, R27, R8, 0x1, P1 ;  /* 0x000000081b1f7211 */ /* 0x000fe400008f0eff */
[-C--:B------:R-:W-:Y:S02]  /*09e0*/  LEA R32, P1, R33, R10.reuse, 0x1 ;  /* 0x0000000a21207211 */ /* 0x080fe400078208ff */
[----:B------:R-:W-:Y:S01]  /*09f0*/  LEA R41, R13, R35, 0x1 ;  /* 0x000000230d297211 */ /* 0x000fe200078e08ff */
[----:B------:R-:W5:Y:S01]  /*0a00*/  LDG.E.U16 R27, desc[UR10][R30.64] ;  /* 0x0000000a1e1b7981 */ /* 0x000f62000c1e1500 */
[----:B------:R-:W-:Y:S02]  /*0a10*/  LEA R38, P2, R39, R10, 0x1 ;  /* 0x0000000a27267211 */ /* 0x000fe400078408ff */
[-C--:B------:R-:W-:Y:S01]  /*0a20*/  LEA.HI.X.SX32 R33, R33, R8.reuse, 0x1, P1 ;  /* 0x0000000821217211 */ /* 0x080fe200008f0eff */
[----:B------:R-:W-:Y:S01]  /*0a30*/  IMAD R43, R13, 0x2, R41 ;  /* 0x000000020d2b7824 */ /* 0x000fe200078e0229 */
[----:B------:R-:W-:-:S02]  /*0a40*/  LEA.HI.X.SX32 R39, R39, R8, 0x1, P2 ;  /* 0x0000000827277211 */ /* 0x000fc400010f0eff */
[C---:B------:R-:W-:Y:S01]  /*0a50*/  LEA R34, P1, R35.reuse, R10, 0x1 ;  /* 0x0000000a23227211 */ /* 0x040fe200078208ff */
[----:B------:R-:W5:Y:S03]  /*0a60*/  LDG.E.U16 R28, desc[UR10][R32.64] ;  /* 0x0000000a201c7981 */ /* 0x000f66000c1e1500 */
[----:B------:R-:W-:Y:S01]  /*0a70*/  LEA.HI.X.SX32 R35, R35, R8, 0x1, P1 ;  /* 0x0000000823237211 */ /* 0x000fe200008f0eff */
[----:B------:R3:W5:Y:S01]  /*0a80*/  LDG.E.U16 R26, desc[UR10][R38.64] ;  /* 0x0000000a261a7981 */ /* 0x000762000c1e1500 */
[----:B0-----:R-:W-:-:S03]  /*0a90*/  LEA R36, P1, R43, R10, 0x1 ;  /* 0x0000000a2b247211 */ /* 0x001fc600078208ff */
[----:B------:R0:W5:Y:S01]  /*0aa0*/  LDG.E.U16 R29, desc[UR10][R34.64] ;  /* 0x0000000a221d7981 */ /* 0x000162000c1e1500 */
[----:B------:R-:W-:Y:S01]  /*0ab0*/  LEA.HI.X.SX32 R37, R43, R8, 0x1, P1 ;  /* 0x000000082b257211 */ /* 0x000fe200008f0eff */
[----:B---3--:R-:W-:Y:S01]  /*0ac0*/  IMAD R39, R13, 0x2, R43 ;  /* 0x000000020d277824 */ /* 0x008fe200078e022b */
[----:B------:R-:W-:-:S03]  /*0ad0*/  LEA R40, P2, R41, R10, 0x1 ;  /* 0x0000000a29287211 */ /* 0x000fc600078408ff */
[----:B------:R3:W5:Y:S01]  /*0ae0*/  LDG.E.U16 R31, desc[UR10][R36.64] ;  /* 0x0000000a241f7981 */ /* 0x000762000c1e1500 */
[----:B------:R-:W-:-:S05]  /*0af0*/  IMAD R43, R13, 0x2, R39 ;  /* 0x000000020d2b7824 */ /* 0x000fca00078e0227 */
[----:B------:R-:W-:Y:S02]  /*0b00*/  LEA R45, R13, R43, 0x1 ;  /* 0x0000002b0d2d7211 */ /* 0x000fe400078e08ff */
[----:B------:R-:W-:-:S03]  /*0b10*/  LEA R38, P1, R39, R10, 0x1 ;  /* 0x0000000a27267211 */ /* 0x000fc600078208ff */
[----:B------:R-:W-:Y:S01]  /*0b20*/  IMAD R47, R13, 0x2, R45 ;  /* 0x000000020d2f7824 */ /* 0x000fe200078e022d */
[----:B------:R-:W-:-:S03]  /*0b30*/  LEA.HI.X.SX32 R39, R39, R8, 0x1, P1 ;  /* 0x0000000827277211 */ /* 0x000fc600008f0eff */
[----:B0-----:R-:W-:Y:S01]  /*0b40*/  IMAD R35, R13, 0x2, R47 ;  /* 0x000000020d237824 */ /* 0x001fe200078e022f */
[----:B------:R-:W-:Y:S01]  /*0b50*/  LEA R42, P1, R43, R10, 0x1 ;  /* 0x0000000a2b2a7211 */ /* 0x000fe200078208ff */
[----:B------:R0:W5:Y:S02]  /*0b60*/  LDG.E.U16 R32, desc[UR10][R38.64] ;  /* 0x0000000a26207981 */ /* 0x000164000c1e1500 */
[----:B---3--:R-:W-:Y:S01]  /*0b70*/  IMAD R37, R13, 0x2, R35 ;  /* 0x000000020d257824 */ /* 0x008fe200078e0223 */
[-C--:B------:R-:W-:Y:S02]  /*0b80*/  LEA.HI.X.SX32 R41, R41, R8.reuse, 0x1, P2 ;  /* 0x0000000829297211 */ /* 0x080fe400010f0eff */
[----:B------:R-:W-:Y:S02]  /*0b90*/  LEA.HI.X.SX32 R43, R43, R8, 0x1, P1 ;  /* 0x000000082b2b7211 */ /* 0x000fe400008f0eff */
[-C--:B------:R-:W-:Y:S01]  /*0ba0*/  LEA R46, P1, R47, R10.reuse, 0x1 ;  /* 0x0000000a2f2e7211 */ /* 0x080fe200078208ff */
[----:B------:R3:W5:Y:S01]  /*0bb0*/  LDG.E.U16 R30, desc[UR10][R40.64] ;  /* 0x0000000a281e7981 */ /* 0x000762000c1e1500 */
[----:B------:R-:W-:-:S02]  /*0bc0*/  LEA R44, P2, R45, R10, 0x1 ;  /* 0x0000000a2d2c7211 */ /* 0x000fc400078408ff */
[----:B------:R-:W-:Y:S01]  /*0bd0*/  LEA R51, R13, R37, 0x1 ;  /* 0x000000250d337211 */ /* 0x000fe200078e08ff */
[----:B------:R-:W5:Y:S01]  /*0be0*/  LDG.E.U16 R33, desc[UR10][R42.64] ;  /* 0x0000000a2a217981 */ /* 0x000f62000c1e1500 */
[-C--:B------:R-:W-:Y:S02]  /*0bf0*/  LEA.HI.X.SX32 R47, R47, R8.reuse, 0x1, P1 ;  /* 0x000000082f2f7211 */ /* 0x080fe400008f0eff */
[----:B------:R-:W-:Y:S01]  /*0c00*/  LEA.HI.X.SX32 R45, R45, R8, 0x1, P2 ;  /* 0x000000082d2d7211 */ /* 0x000fe200010f0eff */
[----:B0-----:R-:W-:Y:S01]  /*0c10*/  IMAD R39, R13, 0x2, R51 ;  /* 0x000000020d277824 */ /* 0x001fe200078e0233 */
[----:B---3--:R-:W-:-:S03]  /*0c20*/  LEA R40, P1, R35, R10, 0x1 ;  /* 0x0000000a23287211 */ /* 0x008fc600078208ff */
[----:B------:R0:W5:Y:S01]  /*0c30*/  LDG.E.U16 R34, desc[UR10][R44.64] ;  /* 0x0000000a2c227981 */ /* 0x000162000c1e1500 */
[----:B------:R-:W-:Y:S02]  /*0c40*/  LEA.HI.X.SX32 R41, R35, R8, 0x1, P1 ;  /* 0x0000000823297211 */ /* 0x000fe400008f0eff */
[----:B------:R-:W-:Y:S01]  /*0c50*/  LEA R48, P1, R37, R10, 0x1 ;  /* 0x0000000a25307211 */ /* 0x000fe200078208ff */
[----:B------:R3:W5:Y:S01]  /*0c60*/  LDG.E.U16 R35, desc[UR10][R46.64] ;  /* 0x0000000a2e237981 */ /* 0x000762000c1e1500 */
[----:B0-----:R-:W-:Y:S02]  /*0c70*/  IMAD R45, R13, 0x2, R39 ;  /* 0x000000020d2d7824 */ /* 0x001fe400078e0227 */
[----:B------:R-:W-:Y:S01]  /*0c80*/  LEA.HI.X.SX32 R49, R37, R8, 0x1, P1 ;  /* 0x0000000825317211 */ /* 0x000fe200008f0eff */
[----:B------:R-:W5:Y:S01]  /*0c90*/  LDG.E.U16 R36, desc[UR10][R40.64] ;  /* 0x0000000a28247981 */ /* 0x000f62000c1e1500 */
[-C--:B------:R-:W-:Y:S01]  /*0ca0*/  LEA R42, P1, R39, R10.reuse, 0x1 ;  /* 0x0000000a272a7211 */ /* 0x080fe200078208ff */
[----:B---3--:R-:W-:Y:S01]  /*0cb0*/  IMAD R47, R13, 0x2, R45 ;  /* 0x000000020d2f7824 */ /* 0x008fe200078e022d */
[----:B------:R-:W-:Y:S01]  /*0cc0*/  LEA R50, P2, R51, R10, 0x1 ;  /* 0x0000000a33327211 */ /* 0x000fe200078408ff */
[----:B------:R0:W5:Y:S01]  /*0cd0*/  LDG.E.U16 R37, desc[UR10][R48.64] ;  /* 0x0000000a30257981 */ /* 0x000162000c1e1500 */
[----:B------:R-:W-:-:S02]  /*0ce0*/  LEA.HI.X.SX32 R43, R39, R8, 0x1, P1 ;  /* 0x00000008272b7211 */ /* 0x000fc400008f0eff */
[----:B------:R-:W-:Y:S02]  /*0cf0*/  LEA R44, P1, R45, R10, 0x1 ;  /* 0x0000000a2d2c7211 */ /* 0x000fe400078208ff */
[----:B------:R-:W-:Y:S01]  /*0d00*/  LEA R53, R13, R47, 0x1 ;  /* 0x0000002f0d357211 */ /* 0x000fe200078e08ff */
[----:B------:R-:W5:Y:S01]  /*0d10*/  LDG.E.U16 R39, desc[UR10][R42.64] ;  /* 0x0000000a2a277981 */ /* 0x000f62000c1e1500 */
[-C--:B------:R-:W-:Y:S02]  /*0d20*/  LEA.HI.X.SX32 R45, R45, R8.reuse, 0x1, P1 ;  /* 0x000000082d2d7211 */ /* 0x080fe400008f0eff */
[----:B------:R-:W-:Y:S01]  /*0d30*/  LEA.HI.X.SX32 R51, R51, R8, 0x1, P2 ;  /* 0x0000000833337211 */ /* 0x000fe200010f0eff */
[----:B------:R-:W-:Y:S01]  /*0d40*/  IMAD R55, R13, 0x2, R53 ;  /* 0x000000020d377824 */ /* 0x000fe200078e0235 */
        /* <DEDUP_REMOVED lines=196> */
[----:B0-----:R-:W-:-:S02]  /*1990*/  LEA R96, P1, R103, R10, 0x1 ;  /* 0x0000000a67607211 */ /* 0x001fc400078208ff */
[----:B------:R-:W-:Y:S01]  /*19a0*/  LEA R100, P2, R101, R10, 0x1 ;  /* 0x0000000a65647211 */ /* 0x000fe200078408ff */
[----:B------:R-:W5:Y:S01]  /*19b0*/  LDG.E.U16 R89, desc[UR10][R94.64] ;  /* 0x0000000a5e597981 */ /* 0x000f62000c1e1500 */
[-C--:B------:R-:W-:Y:S01]  /*19c0*/  LEA.HI.X.SX32 R97, R103, R8.reuse, 0x1, P1 ;  /* 0x0000000867617211 */ /* 0x080fe200008f0eff */
[----:B---3--:R-:W-:Y:S01]  /*19d0*/  IMAD R99, R13, 0x2, R103 ;  /* 0x000000020d637824 */ /* 0x008fe200078e0267 */
[----:B------:R-:W-:-:S03]  /*19e0*/  LEA.HI.X.SX32 R101, R101, R8, 0x1, P2 ;  /* 0x0000000865657211 */ /* 0x000fc600010f0eff */
[----:B------:R-:W5:Y:S01]  /*19f0*/  LDG.E.U16 R91, desc[UR10][R96.64] ;  /* 0x0000000a605b7981 */ /* 0x000f62000c1e1500 */
[----:B------:R-:W-:Y:S01]  /*1a00*/  IMAD R103, R13, 0x2, R99 ;  /* 0x000000020d677824 */ /* 0x000fe200078e0263 */
[----:B------:R-:W-:Y:S02]  /*1a10*/  LEA R98, P1, R99, R10, 0x1 ;  /* 0x0000000a63627211 */ /* 0x000fe400078208ff */
[----:B------:R0:W5:Y:S02]  /*1a20*/  LDG.E.U16 R90, desc[UR10][R100.64] ;  /* 0x0000000a645a7981 */ /* 0x000164000c1e1500 */
[----:B------:R-:W-:Y:S02]  /*1a30*/  LEA R105, R13, R103, 0x1 ;  /* 0x000000670d697211 */ /* 0x000fe400078e08ff */
[----:B------:R-:W-:Y:S02]  /*1a40*/  LEA.HI.X.SX32 R99, R99, R8, 0x1, P1 ;  /* 0x0000000863637211 */ /* 0x000fe400008f0eff */
[-C--:B------:R-:W-:Y:S01]  /*1a50*/  LEA R102, P1, R103, R10.reuse, 0x1 ;  /* 0x0000000a67667211 */ /* 0x080fe200078208ff */
[----:B------:R-:W-:Y:S01]  /*1a60*/  IMAD R109, R13, 0x2, R105 ;  /* 0x000000020d6d7824 */ /* 0x000fe200078e0269 */
[----:B------:R-:W-:Y:S01]  /*1a70*/  LEA R106, P2, R105, R10, 0x1 ;  /* 0x0000000a696a7211 */ /* 0x000fe200078408ff */
[----:B------:R3:W5:Y:S01]  /*1a80*/  LDG.E.U16 R92, desc[UR10][R98.64] ;  /* 0x0000000a625c7981 */ /* 0x000762000c1e1500 */
[----:B------:R-:W-:Y:S01]  /*1a90*/  LEA.HI.X.SX32 R103, R103, R8, 0x1, P1 ;  /* 0x0000000867677211 */ /* 0x000fe200008f0eff */
[----:B0-----:R-:W-:Y:S01]  /*1aa0*/  IMAD R101, R13, 0x2, R109 ;  /* 0x000000020d657824 */ /* 0x001fe200078e026d */
[----:B------:R-:W-:-:S02]  /*1ab0*/  LEA R94, P1, R109, R10, 0x1 ;  /* 0x0000000a6d5e7211 */ /* 0x000fc400078208ff */
[-C--:B------:R-:W-:Y:S01]  /*1ac0*/  LEA.HI.X.SX32 R107, R105, R8.reuse, 0x1, P2 ;  /* 0x00000008696b7211 */ /* 0x080fe200010f0eff */
[----:B------:R-:W5:Y:S01]  /*1ad0*/  LDG.E.U16 R93, desc[UR10][R102.64] ;  /* 0x0000000a665d7981 */ /* 0x000f62000c1e1500 */
[----:B------:R-:W-:Y:S01]  /*1ae0*/  LEA.HI.X.SX32 R95, R109, R8, 0x1, P1 ;  /* 0x000000086d5f7211 */ /* 0x000fe200008f0eff */
[----:B------:R-:W-:Y:S01]  /*1af0*/  IMAD R109, R13, 0x2, R101 ;  /* 0x000000020d6d7824 */ /* 0x000fe200078e0265 */
[C---:B------:R-:W-:Y:S01]  /*1b00*/  LEA R96, P1, R101.reuse, R10, 0x1 ;  /* 0x0000000a65607211 */ /* 0x040fe200078208ff */
[----:B------:R0:W5:Y:S03]  /*1b10*/  LDG.E.U16 R104, desc[UR10][R106.64] ;  /* 0x0000000a6a687981 */ /* 0x000166000c1e1500 */
[----:B------:R-:W-:Y:S01]  /*1b20*/  LEA.HI.X.SX32 R97, R101, R8, 0x1, P1 ;  /* 0x0000000865617211 */ /* 0x000fe200008f0eff */
[----:B------:R4:W5:Y:S01]  /*1b30*/  LDG.E.U16 R105, desc[UR10][R94.64] ;  /* 0x0000000a5e697981 */ /* 0x000962000c1e1500 */
[----:B------:R-:W-:-:S02]  /*1b40*/  LEA R101, R13, R109, 0x1 ;  /* 0x0000006d0d657211 */ /* 0x000fc400078e08ff */
[----:B---3--:R-:W-:Y:S01]  /*1b50*/  LEA R98, P1, R109, R10, 0x1 ;  /* 0x0000000a6d627211 */ /* 0x008fe200078208ff */
[----:B------:R3:W5:Y:S02]  /*1b60*/  LDG.E.U16 R110, desc[UR10][R96.64] ;  /* 0x0000000a606e7981 */ /* 0x000764000c1e1500 */
[----:B------:R-:W-:Y:S01]  /*1b70*/  IMAD R113, R13, 0x2, R101 ;  /* 0x000000020d717824 */ /* 0x000fe200078e0265 */
[----:B------:R-:W-:-:S03]  /*1b80*/  LEA.HI.X.SX32 R99, R109, R8, 0x1, P1 ;  /* 0x000000086d637211 */ /* 0x000fc600008f0eff */
[----:B0-----:R-:W-:Y:S01]  /*1b90*/  IMAD R107, R13, 0x2, R113 ;  /* 0x000000020d6b7824 */ /* 0x001fe200078e0271 */
[----:B------:R-:W-:Y:S01]  /*1ba0*/  LEA R102, P1, R113, R10, 0x1 ;  /* 0x0000000a71667211 */ /* 0x000fe200078208ff */
[----:B------:R0:W5:Y:S02]  /*1bb0*/  LDG.E.U16 R111, desc[UR10][R98.64] ;  /* 0x0000000a626f7981 */ /* 0x000164000c1e1500 */
[----:B------:R-:W-:Y:S01]  /*1bc0*/  IMAD R109, R13, 0x2, R107 ;  /* 0x000000020d6d7824 */ /* 0x000fe200078e026b */
[----:B------:R-:W-:Y:S02]  /*1bd0*/  LEA.HI.X.SX32 R103, R113, R8, 0x1, P1 ;  /* 0x0000000871677211 */ /* 0x000fe400008f0eff */
[-C--:B----4-:R-:W-:Y:S02]  /*1be0*/  LEA R94, P1, R107, R10.reuse, 0x1 ;  /* 0x0000000a6b5e7211 */ /* 0x090fe400078208ff */
[----:B------:R-:W-:Y:S01]  /*1bf0*/  LEA R100, P2, R101, R10, 0x1 ;  /* 0x0000000a65647211 */ /* 0x000fe200078408ff */
[----:B------:R-:W5:Y:S01]  /*1c00*/  LDG.E.U16 R113, desc[UR10][R102.64] ;  /* 0x0000000a66717981 */ /* 0x000f62000c1e1500 */
[----:B------:R-:W-:-:S02]  /*1c10*/  LEA.HI.X.SX32 R95, R107, R8, 0x1, P1 ;  /* 0x000000086b5f7211 */ /* 0x000fc400008f0eff */
[----:B------:R-:W-:Y:S02]  /*1c20*/  LEA R107, R13, R109, 0x1 ;  /* 0x0000006d0d6b7211 */ /* 0x000fe400078e08ff */
[----:B------:R-:W-:Y:S01]  /*1c30*/  LEA.HI.X.SX32 R101, R101, R8, 0x1, P2 ;  /* 0x0000000865657211 */ /* 0x000fe200010f0eff */
[----:B------:R-:W5:Y:S02]  /*1c40*/  LDG.E.U16 R114, desc[UR10][R94.64] ;  /* 0x0000000a5e727981 */ /* 0x000f64000c1e1500 */
[----:B------:R-:W-:Y:S01]  /*1c50*/  IMAD R119, R13, 0x2, R107 ;  /* 0x000000020d777824 */ /* 0x000fe200078e026b */
[C---:B---3--:R-:W-:Y:S01]  /*1c60*/  LEA R96, P1, R109.reuse, R10, 0x1 ;  /* 0x0000000a6d607211 */ /* 0x048fe200078208ff */
[----:B------:R3:W5:Y:S03]  /*1c70*/  LDG.E.U16 R112, desc[UR10][R100.64] ;  /* 0x0000000a64707981 */ /* 0x000766000c1e1500 */
[----:B------:R-:W-:-:S02]  /*1c80*/  LEA.HI.X.SX32 R97, R109, R8, 0x1, P1 ;  /* 0x000000086d617211 */ /* 0x000fc400008f0eff */
[-C--:B0-----:R-:W-:Y:S02]  /*1c90*/  LEA R98, P1, R119, R10.reuse, 0x1 ;  /* 0x0000000a77627211 */ /* 0x081fe400078208ff */
[----:B------:R-:W-:Y:S01]  /*1ca0*/  LEA R106, P2, R107, R10, 0x1 ;  /* 0x0000000a6b6a7211 */ /* 0x000fe200078408ff */
[----:B------:R0:W5:Y:S01]  /*1cb0*/  LDG.E.U16 R115, desc[UR10][R96.64] ;  /* 0x0000000a60737981 */ /* 0x000162000c1e1500 */
[----:B---3--:R-:W-:-:S04]  /*1cc0*/  IMAD R101, R13, 0x2, R119 ;  /* 0x000000020d657824 */ /* 0x008fc800078e0277 */
[----:B------:R-:W-:Y:S01]  /*1cd0*/  IMAD R103, R13, 0x2, R101 ;  /* 0x000000020d677824 */ /* 0x000fe200078e0265 */
[----:B------:R-:W-:Y:S02]  /*1ce0*/  LEA.HI.X.SX32 R99, R119, R8, 0x1, P1 ;  /* 0x0000000877637211 */ /* 0x000fe400008f0eff */
[----:B------:R-:W-:Y:S02]  /*1cf0*/  LEA R100, P1, R101, R10, 0x1 ;  /* 0x0000000a65647211 */ /* 0x000fe400078208ff */
[----:B------:R-:W-:Y:S01]  /*1d00*/  LEA R109, R13, R103, 0x1 ;  /* 0x000000670d6d7211 */ /* 0x000fe200078e08ff */
[----:B------:R-:W5:Y:S01]  /*1d10*/  LDG.E.U16 R120, desc[UR10][R98.64] ;  /* 0x0000000a62787981 */ /* 0x000f62000c1e1500 */
[-C--:B------:R-:W-:Y:S02]  /*1d20*/  LEA.HI.X.SX32 R107, R107, R8.reuse, 0x1, P2 ;  /* 0x000000086b6b7211 */ /* 0x080fe400010f0eff */
[----:B------:R-:W-:Y:S01]  /*1d30*/  LEA.HI.X.SX32 R101, R101, R8, 0x1, P1 ;  /* 0x0000000865657211 */ /* 0x000fe200008f0eff */
[----:B------:R-:W-:Y:S01]  /*1d40*/  IMAD R119, R13, 0x2, R109 ;  /* 0x000000020d777824 */ /* 0x000fe200078e026d */
[-C--:B------:R-:W-:Y:S01]  /*1d50*/  LEA R94, P1, R103, R10.reuse, 0x1 ;  /* 0x0000000a675e7211 */ /* 0x080fe200078208ff */
[----:B------:R3:W5:Y:S01]  /*1d60*/  LDG.E.U16 R116, desc[UR10][R106.64] ;  /* 0x0000000a6a747981 */ /* 0x000762000c1e1500 */
[----:B------:R-:W-:-:S02]  /*1d70*/  LEA R102, P2, R109, R10, 0x1 ;  /* 0x0000000a6d667211 */ /* 0x000fc400078408ff */
[----:B------:R-:W-:Y:S01]  /*1d80*/  LEA.HI.X.SX32 R95, R103, R8, 0x1, P1 ;  /* 0x00000008675f7211 */ /* 0x000fe200008f0eff */
[----:B------:R4:W5:Y:S01]  /*1d90*/  LDG.E.U16 R121, desc[UR10][R100.64] ;  /* 0x0000000a64797981 */ /* 0x000962000c1e1500 */
[----:B0-----:R-:W-:Y:S01]  /*1da0*/  LEA R96, P1, R119, R10, 0x1 ;  /* 0x0000000a77607211 */ /* 0x001fe200078208ff */
[----:B---3--:R-:W-:Y:S01]  /*1db0*/  IMAD R107, R13, 0x2, R119 ;  /* 0x000000020d6b7824 */ /* 0x008fe200078e0277 */
        /* <DEDUP_REMOVED lines=9> */
[----:B----4-:R-:W-:Y:S01]  /*1e50*/  LEA R100, P1, R109, R10, 0x1 ;  /* 0x0000000a6d647211 */ /* 0x010fe200078208ff */
        /* <DEDUP_REMOVED lines=8> */
[-C--:B---3--:R-:W-:Y:S02]  /*1ee0*/  LEA R96, P1, R103, R10.reuse, 0x1 ;  /* 0x0000000a67607211 */ /* 0x088fe400078208ff */
[----:B------:R-:W-:Y:S01]  /*1ef0*/  LEA R106, P2, R107, R10, 0x1 ;  /* 0x0000000a6b6a7211 */ /* 0x000fe200078408ff */
[----:B------:R3:W5:Y:S01]  /*1f00*/  LDG.E.U16 R128, desc[UR10][R94.64] ;  /* 0x0000000a5e807981 */ /* 0x000762000c1e1500 */
[----:B------:R-:W-:-:S02]  /*1f10*/  LEA.HI.X.SX32 R97, R103, R8, 0x1, P1 ;  /* 0x0000000867617211 */ /* 0x000fc400008f0eff */
[----:B------:R-:W-:Y:S02]  /*1f20*/  LEA R103, R13, R109, 0x1 ;  /* 0x0000006d0d677211 */ /* 0x000fe400078e08ff */
[----:B----4-:R-:W-:Y:S01]  /*1f30*/  LEA R98, P1, R109, R10, 0x1 ;  /* 0x0000000a6d627211 */ /* 0x010fe200078208ff */
[----:B------:R-:W5:Y:S02]  /*1f40*/  LDG.E.U16 R129, desc[UR10][R96.64] ;  /* 0x0000000a60817981 */ /* 0x000f64000c1e1500 */
[----:B------:R-:W-:Y:S01]  /*1f50*/  IMAD R119, R13, 0x2, R103 ;  /* 0x000000020d777824 */ /* 0x000fe200078e0267 */
[-C--:B------:R-:W-:Y:S02]  /*1f60*/  LEA.HI.X.SX32 R107, R107, R8.reuse, 0x1, P2 ;  /* 0x000000086b6b7211 */ /* 0x080fe400010f0eff */
[----:B------:R-:W-:Y:S01]  /*1f70*/  LEA.HI.X.SX32 R99, R109, R8, 0x1, P1 ;  /* 0x000000086d637211 */ /* 0x000fe200008f0eff */
[----:B0-----:R-:W-:Y:S01]  /*1f80*/  IMAD R101, R13, 0x2, R119 ;  /* 0x000000020d657824 */ /* 0x001fe200078e0277 */
[----:B------:R-:W-:Y:S01]  /*1f90*/  LEA R108, P1, R119, R10, 0x1 ;  /* 0x0000000a776c7211 */ /* 0x000fe200078208ff */
[----:B------:R0:W5:Y:S02]  /*1fa0*/  LDG.E.U16 R127, desc[UR10][R106.64] ;  /* 0x0000000a6a7f7981 */ /* 0x000164000c1e1500 */
[----:B---3--:R-:W-:Y:S01]  /*1fb0*/  IMAD R95, R13, 0x2, R101 ;  /* 0x000000020d5f7824 */ /* 0x008fe200078e0265 */
[----:B------:R-:W-:Y:S01]  /*1fc0*/  LEA.HI.X.SX32 R109, R119, R8, 0x1, P1 ;  /* 0x00000008776d7211 */ /* 0x000fe200008f0eff */
[----:B------:R3:W5:Y:S01]  /*1fd0*/  LDG.E.U16 R130, desc[UR10][R98.64] ;  /* 0x0000000a62827981 */ /* 0x000762000c1e1500 */
[----:B------:R-:W-:-:S03]  /*1fe0*/  LEA R102, P2, R103, R10, 0x1 ;  /* 0x0000000a67667211 */ /* 0x000fc600078408ff */
[----:B------:R4:W5:Y:S01]  /*1ff0*/  LDG.E.U16 R132, desc[UR10][R108.64] ;  /* 0x0000000a6c847981 */ /* 0x000962000c1e1500 */
[----:B0-----:R-:W-:-:S04]  /*2000*/  LEA R106, P1, R101, R10, 0x1 ;  /* 0x0000000a656a7211 */ /* 0x001fc800078208ff */
[----:B------:R-:W-:Y:S02]  /*2010*/  LEA.HI.X.SX32 R107, R101, R8, 0x1, P1 ;  /* 0x00000008656b7211 */ /* 0x000fe400008f0eff */
[----:B------:R-:W-:Y:S02]  /*2020*/  LEA R101, R13, R95, 0x1 ;  /* 0x0000005f0d657211 */ /* 0x000fe400078e08ff */
[----:B------:R-:W-:Y:S01]  /*2030*/  LEA R118, P1, R95, R10, 0x1 ;  /* 0x0000000a5f767211 */ /* 0x000fe200078208ff */
[----:B------:R-:W5:Y:S02]  /*2040*/  LDG.E.U16 R133, desc[UR10][R106.64] ;  /* 0x0000000a6a857981 */ /* 0x000f64000c1e1500 */
[----:B------:R-:W-:Y:S01]  /*2050*/  IMAD R97, R13, 0x2, R101 ;  /* 0x000000020d617824 */ /* 0x000fe200078e0265 */
[----:B------:R-:W-:Y:S02]  /*2060*/  LEA.HI.X.SX32 R103, R103, R8, 0x1, P2 ;  /* 0x0000000867677211 */ /* 0x000fe400010f0eff */
[----:B------:R-:W-:-:S02]  /*2070*/  LEA R94, P2, R101, R10, 0x1 ;  /* 0x0000000a655e7211 */ /* 0x000fc400078408ff */
[----:B------:R-:W-:Y:S01]  /*2080*/  LEA.HI.X.SX32 R119, R95, R8, 0x1, P1 ;  /* 0x000000085f777211 */ /* 0x000fe200008f0eff */
[----:B---3--:R-:W-:Y:S01]  /*2090*/  IMAD R99, R13, 0x2, R97 ;  /* 0x000000020d637824 */ /* 0x008fe200078e0261 */
[----:B------:R-:W-:Y:S01]  /*20a0*/  LEA R100, P1, R97, R10, 0x1 ;  /* 0x0000000a61647211 */ /* 0x000fe200078208ff */
[----:B------:R0:W5:Y:S01]  /*20b0*/  LDG.E.U16 R131, desc[UR10][R102.64] ;  /* 0x0000000a66837981 */ /* 0x000162000c1e1500 */
[-C--:B------:R-:W-:Y:S02]  /*20c0*/  LEA.HI.X.SX32 R95, R101, R8.reuse, 0x1, P2 ;  /* 0x00000008655f7211 */ /* 0x080fe400010f0eff */
[----:B------:R-:W-:Y:S01]  /*20d0*/  LEA.HI.X.SX32 R101, R97, R8, 0x1, P1 ;  /* 0x0000000861657211 */ /* 0x000fe200008f0eff */
[----:B------:R-:W-:Y:S01]  /*20e0*/  IMAD R97, R13, 0x2, R99 ;  /* 0x000000020d617824 */ /* 0x000fe200078e0263 */
[----:B------:R-:W-:Y:S01]  /*20f0*/  LEA R98, P1, R99, R10, 0x1 ;  /* 0x0000000a63627211 */ /* 0x000fe200078208ff */
[----:B------:R3:W5:Y:S03]  /*2100*/  LDG.E.U16 R134, desc[UR10][R94.64] ;  /* 0x0000000a5e867981 */ /* 0x000766000c1e1500 */
[----:B----4-:R-:W-:Y:S01]  /*2110*/  LEA R109, R13, R97, 0x1 ;  /* 0x000000610d6d7211 */ /* 0x010fe200078e08ff */
[----:B------:R4:W5:Y:S01]  /*2120*/  LDG.E.U16 R135, desc[UR10][R100.64] ;  /* 0x0000000a64877981 */ /* 0x000962000c1e1500 */
[----:B------:R-:W-:-:S02]  /*2130*/  LEA.HI.X.SX32 R99, R99, R8, 0x1, P1 ;  /* 0x0000000863637211 */ /* 0x000fc400008f0eff */
[-C--:B0-----:R-:W-:Y:S01]  /*2140*/  LEA R102, P1, R97, R10.reuse, 0x1 ;  /* 0x0000000a61667211 */ /* 0x081fe200078208ff */
[----:B------:R-:W-:Y:S01]  /*2150*/  IMAD R107, R13, 0x2, R109 ;  /* 0x000000020d6b7824 */ /* 0x000fe200078e026d */
[----:B------:R-:W-:Y:S01]  /*2160*/  LEA R96, P2, R109, R10, 0x1 ;  /* 0x0000000a6d607211 */ /* 0x000fe200078408ff */
[----:B------:R-:W5:Y:S01]  /*2170*/  LDG.E.U16 R118, desc[UR10][R118.64] ;  /* 0x0000000a76767981 */ /* 0x000f62000c1e1500 */
[----:B------:R-:W-:Y:S01]  /*2180*/  LEA.HI.X.SX32 R103, R97, R8, 0x1, P1 ;  /* 0x0000000861677211 */ /* 0x000fe200008f0eff */
[----:B---3--:R-:W-:Y:S01]  /*2190*/  IMAD R95, R13, 0x2, R107 ;  /* 0x000000020d5f7824 */ /* 0x008fe200078e026b */
[----:B------:R-:W-:Y:S01]  /*21a0*/  LEA R106, P1, R107, R10, 0x1 ;  /* 0x0000000a6b6a7211 */ /* 0x000fe200078208ff */
[----:B------:R0:W5:Y:S01]  /*21b0*/  LDG.E.U16 R136, desc[UR10][R98.64] ;  /* 0x0000000a62887981 */ /* 0x000162000c1e1500 */
[-C--:B------:R-:W-:Y:S01]  /*21c0*/  LEA.HI.X.SX32 R97, R109, R8.reuse, 0x1, P2 ;  /* 0x000000086d617211 */ /* 0x080fe200010f0eff */
[----:B------:R-:W-:Y:S01]  /*21d0*/  IMAD R109, R13, 0x2, R95 ;  /* 0x000000020d6d7824 */ /* 0x000fe200078e025f */
[----:B------:R-:W-:Y:S01]  /*21e0*/  LEA.HI.X.SX32 R107, R107, R8, 0x1, P1 ;  /* 0x000000086b6b7211 */ /* 0x000fe200008f0eff */
[----:B------:R-:W5:Y:S01]  /*21f0*/  LDG.E.U16 R137, desc[UR10][R102.64] ;  /* 0x0000000a66897981 */ /* 0x000f62000c1e1500 */
[----:B----4-:R-:W-:-:S03]  /*2200*/  LEA R100, P1, R95, R10, 0x1 ;  /* 0x0000000a5f647211 */ /* 0x010fc600078208ff */
[----:B------:R3:W5:Y:S01]  /*2210*/  LDG.E.U16 R138, desc[UR10][R96.64] ;  /* 0x0000000a608a7981 */ /* 0x000762000c1e1500 */
[----:B------:R-:W-:Y:S02]  /*2220*/  LEA.HI.X.SX32 R101, R95, R8, 0x1, P1 ;  /* 0x000000085f657211 */ /* 0x000fe400008f0eff */
[----:B------:R-:W-:Y:S01]  /*2230*/  LEA R95, R13, R109, 0x1 ;  /* 0x0000006d0d5f7211 */ /* 0x000fe200078e08ff */
[----:B------:R4:W5:Y:S01]  /*2240*/  LDG.E.U16 R139, desc[UR10][R106.64] ;  /* 0x0000000a6a8b7981 */ /* 0x000962000c1e1500 */
[----:B0-----:R-:W-:-:S03]  /*2250*/  LEA R98, P1, R109, R10, 0x1 ;  /* 0x0000000a6d627211 */ /* 0x001fc600078208ff */
[----:B------:R-:W-:Y:S01]  /*2260*/  IMAD R119, R13, 0x2, R95 ;  /* 0x000000020d777824 */ /* 0x000fe200078e025f */
[----:B------:R-:W-:Y:S01]  /*2270*/  LEA.HI.X.SX32 R99, R109, R8, 0x1, P1 ;  /* 0x000000086d637211 */ /* 0x000fe200008f0eff */
[----:B------:R0:W5:Y:S02]  /*2280*/  LDG.E.U16 R140, desc[UR10][R100.64] ;  /* 0x0000000a648c7981 */ /* 0x000164000c1e1500 */
[----:B---3--:R-:W-:Y:S01]  /*2290*/  IMAD R97, R13, 0x2, R119 ;  /* 0x000000020d617824 */ /* 0x008fe200078e0277 */
[----:B------:R-:W-:Y:S01]  /*22a0*/  LEA R108, P1, R119, R10, 0x1 ;  /* 0x0000000a776c7211 */ /* 0x000fe200078208ff */
[----:B------:R3:W5:Y:S02]  /*22b0*/  LDG.E.U16 R141, desc[UR10][R98.64] ;  /* 0x0000000a628d7981 */ /* 0x000764000c1e1500 */
[----:B----4-:R-:W-:Y:S01]  /*22c0*/  IMAD R107, R13, 0x2, R97 ;  /* 0x000000020d6b7824 */ /* 0x010fe200078e0261 */
[----:B------:R-:W-:Y:S02]  /*22d0*/  LEA.HI.X.SX32 R109, R119, R8, 0x1, P1 ;  /* 0x00000008776d7211 */ /* 0x000fe400008f0eff */
[----:B------:R-:W-:-:S02]  /*22e0*/  LEA R102, P1, R97, R10, 0x1 ;  /* 0x0000000a61667211 */ /* 0x000fc400078208ff */
[----:B------:R-:W-:Y:S01]  /*22f0*/  LEA R94, P2, R95, R10, 0x1 ;  /* 0x0000000a5f5e7211 */ /* 0x000fe200078408ff */
[----:B------:R-:W5:Y:S01]  /*2300*/  LDG.E.U16 R144, desc[UR10][R108.64] ;  /* 0x0000000a6c907981 */ /* 0x000f62000c1e1500 */
[----:B------:R-:W-:Y:S02]  /*2310*/  LEA.HI.X.SX32 R103, R97, R8, 0x1, P1 ;  /* 0x0000000861677211 */ /* 0x000fe400008f0eff */
[----:B------:R-:W-:Y:S02]  /*2320*/  LEA R97, R13, R107, 0x1 ;  /* 0x0000006b0d617211 */ /* 0x000fe400078e08ff */
[----:B0-----:R-:W-:Y:S01]  /*2330*/  LEA R100, P1, R107, R10, 0x1 ;  /* 0x0000000a6b647211 */ /* 0x001fe200078208ff */
[----:B------:R-:W5:Y:S02]  /*2340*/  LDG.E.U16 R145, desc[UR10][R102.64] ;  /* 0x0000000a66917981 */ /* 0x000f64000c1e1500 */
[----:B------:R-:W-:Y:S01]  /*2350*/  IMAD R119, R13, 0x2, R97 ;  /* 0x000000020d777824 */ /* 0x000fe200078e0261 */
[----:B------:R-:W-:-:S02]  /*2360*/  LEA.HI.X.SX32 R95, R95, R8, 0x1, P2 ;  /* 0x000000085f5f7211 */ /* 0x000fc400010f0eff */
[----:B------:R-:W-:Y:S01]  /*2370*/  LEA.HI.X.SX32 R101, R107, R8, 0x1, P1 ;  /* 0x000000086b657211 */ /* 0x000fe200008f0eff */
[----:B------:R-:W-:Y:S01]  /*2380*/  IMAD R107, R13, 0x2, R119 ;  /* 0x000000020d6b7824 */ /* 0x000fe200078e0277 */
[C---:B------:R-:W-:Y:S01]  /*2390*/  LEA R96, P2, R97.reuse, R10, 0x1 ;  /* 0x0000000a61607211 */ /* 0x040fe200078408ff */
[----:B------:R0:W5:Y:S03]  /*23a0*/  LDG.E.U16 R142, desc[UR10][R94.64] ;  /* 0x0000000a5e8e7981 */ /* 0x000166000c1e1500 */
[----:B------:R-:W-:Y:S01]  /*23b0*/  LEA.HI.X.SX32 R97, R97, R8, 0x1, P2 ;  /* 0x0000000861617211 */ /* 0x000fe200010f0eff */
[----:B------:R-:W-:Y:S01]  /*23c0*/  IMAD.SHL.U32 R143, R0, 0x2, RZ ;  /* 0x00000002008f7824 */ /* 0x000fe200078e00ff */
[----:B---3--:R-:W-:Y:S01]  /*23d0*/  LEA R98, P1, R119, R10, 0x1 ;  /* 0x0000000a77627211 */ /* 0x008fe200078208ff */
[----:B------:R-:W5:Y:S01]  /*23e0*/  LDG.E.U16 R100, desc[UR10][R100.64] ;  /* 0x0000000a64647981 */ /* 0x000f62000c1e1500 */
[----:B0-----:R-:W-:-:S03]  /*23f0*/  IMAD R95, R13, 0x2, R107 ;  /* 0x000000020d5f7824 */ /* 0x001fc600078e026b */
[----:B------:R-:W5:Y:S02]  /*2400*/  LDG.E.U16 R97, desc[UR10][R96.64] ;  /* 0x0000000a60617981 */ /* 0x000f64000c1e1500 */
[----:B------:R-:W-:Y:S02]  /*2410*/  LEA R108, P2, R95, R10, 0x1 ;  /* 0x0000000a5f6c7211 */ /* 0x000fe400078408ff */
[----:B------:R-:W-:Y:S02]  /*2420*/  LEA R13, R13, R95, 0x1 ;  /* 0x0000005f0d0d7211 */ /* 0x000fe400078e08ff */
[-C--:B------:R-:W-:Y:S02]  /*2430*/  LEA.HI.X.SX32 R109, R95, R8.reuse, 0x1, P2 ;  /* 0x000000085f6d7211 */ /* 0x080fe400010f0eff */
[----:B------:R-:W0:Y:S01]  /*2440*/  LDC.64 R94, c[0x0][0x3c0] ;  /* 0x0000f000ff5e7b82 */ /* 0x000e220000000a00 */
[----:B------:R-:W-:Y:S02]  /*2450*/  LEA.HI.X.SX32 R99, R119, R8, 0x1, P1 ;  /* 0x0000000877637211 */ /* 0x000fe400008f0eff */
[C---:B------:R-:W-:Y:S01]  /*2460*/  LEA R106, P1, R107.reuse, R10, 0x1 ;  /* 0x0000000a6b6a7211 */ /* 0x040fe200078208ff */
[----:B------:R-:W5:Y:S03]  /*2470*/  LDG.E.U16 R108, desc[UR10][R108.64] ;  /* 0x0000000a6c6c7981 */ /* 0x000f66000c1e1500 */
[----:B------:R-:W-:Y:S01]  /*2480*/  LEA.HI.X.SX32 R107, R107, R8, 0x1, P1 ;  /* 0x000000086b6b7211 */ /* 0x000fe200008f0eff */
[----:B------:R3:W5:Y:S01]  /*2490*/  LDG.E.U16 R98, desc[UR10][R98.64] ;  /* 0x0000000a62627981 */ /* 0x000762000c1e1500 */
[----:B------:R-:W-:-:S02]  /*24a0*/  LEA R102, P1, R13, R10, 0x1 ;  /* 0x0000000a0d667211 */ /* 0x000fc400078208ff */
[----:B--2---:R-:W-:Y:S01]  /*24b0*/  R2UR UR7, R117 ;  /* 0x00000000750772ca */ /* 0x004fe200000e0000 */
[----:B------:R2:W5:Y:S01]  /*24c0*/  LDG.E.U16 R106, desc[UR10][R106.64] ;  /* 0x0000000a6a6a7981 */ /* 0x000562000c1e1500 */
[----:B------:R-:W-:Y:S02]  /*24d0*/  LEA.HI.X.SX32 R103, R13, R8, 0x1, P1 ;  /* 0x000000080d677211 */ /* 0x000fe400008f0eff */
[----:B------:R-:W-:Y:S01]  /*24e0*/  LOP3.LUT R8, R0, 0xff, RZ, 0xc0, !PT ;  /* 0x000000ff00087812 */ /* 0x000fe200078ec0ff */
[----:B0-----:R-:W-:Y:S01]  /*24f0*/  IMAD R94, R94, UR9, RZ ;  /* 0x000000095e5e7c24 */ /* 0x001fe2000f8e02ff */
[----:B---3--:R-:W-:-:S03]  /*2500*/  SHF.R.U32.HI R99, RZ, 0x5, R0 ;  /* 0x00000005ff637819 */ /* 0x008fc60000011600 */
[----:B------:R-:W-:Y:S01]  /*2510*/  IMAD R10, R8, UR4, RZ ;  /* 0x00000004080a7c24 */ /* 0x000fe2000f8e02ff */
[----:B------:R-:W-:Y:S01]  /*2520*/  SHF.R.S32.HI R8, RZ, 0x7, R0 ;  /* 0x00000007ff087819 */ /* 0x000fe20000011400 */
[----:B------:R-:W-:Y:S01]  /*2530*/  IMAD.SHL.U32 R13, R94, 0x2, RZ ;  /* 0x000000025e0d7824 */ /* 0x000fe200078e00ff */
[----:B------:R2:W5:Y:S02]  /*2540*/  LDG.E.U16 R102, desc[UR10][R102.64] ;  /* 0x0000000a66667981 */ /* 0x000564000c1e1500 */
[----:B------:R-:W-:Y:S01]  /*2550*/  SGXT R8, R8, 0x1 ;  /* 0x000000010808781a */ /* 0x000fe20000000200 */
[----:B------:R-:W-:-:S03]  /*2560*/  IMAD.SHL.U32 R96, R10, 0x2, RZ ;  /* 0x000000020a607824 */ /* 0x000fc600078e00ff */
[----:B------:R-:W-:Y:S01]  /*2570*/  LOP3.LUT R8, R8, 0x90, RZ, 0xc0, !PT ;  /* 0x0000009008087812 */ /* 0x000fe200078ec0ff */
[----:B------:R-:W-:Y:S01]  /*2580*/  IMAD.HI R10, R10, 0x2, RZ ;  /* 0x000000020a0a7827 */ /* 0x000fe200078e02ff */
[----:B-1----:R-:W-:Y:S02]  /*2590*/  IADD3 R158, P1, P2, R96, R158, R13 ;  /* 0x0000009e609e7210 */ /* 0x002fe40007a3e00d */
[----:B------:R-:W-:Y:S01]  /*25a0*/  LOP3.LUT R13, R0, 0x40, RZ, 0xc0, !PT ;  /* 0x00000040000d7812 */ /* 0x000fe200078ec0ff */
[----:B------:R-:W-:Y:S01]  /*25b0*/  IMAD.HI R94, R94, 0x2, RZ ;  /* 0x000000025e5e7827 */ /* 0x000fe200078e02ff */
[----:B------:R-:W-:Y:S02]  /*25c0*/  LOP3.LUT R8, R8, 0x7e, R143, 0x78, !PT ;  /* 0x0000007e08087812 */ /* 0x000fe400078e788f */
[----:B------:R-:W-:Y:S02]  /*25d0*/  R2UR UR44, R99 ;  /* 0x00000000632c72ca */ /* 0x000fe400000e0000 */
[----:B------:R-:W-:-:S02]  /*25e0*/  IADD3.X R159, PT, PT, R10, R159, R94, P1, P2 ;  /* 0x0000009f0a9f7210 */ /* 0x000fc40000fe445e */
[----:B------:R-:W-:Y:S01]  /*25f0*/  LEA R8, R13, R8, 0x9 ;  /* 0x000000080d087211 */ /* 0x000fe200078e48ff */
[----:B--2---:R-:W-:Y:S10]  /*2600*/  @P0 BRA `(.L_x_5) ;  /* 0x0000000000180947 */ /* 0x004ff40003800000 */
[----:B------:R-:W-:Y:S01]  /*2610*/  ELECT P1, URZ, PT ;  /* 0x0000000000ff782f */ /* 0x000fe20003820000 */
[----:B------:R-:W-:Y:S01]  /*2620*/  IMAD.MOV.U32 R10, RZ, RZ, 0x1 ;  /* 0x00000001ff0a7424 */ /* 0x000fe200078e00ff */
[----:B------:R-:W-:Y:S01]  /*2630*/  UMOV UR4, 0x40 ;  /* 0x0000004000047882 */ /* 0x000fe20000000000 */
[----:B------:R-:W-:Y:S01]  /*2640*/  UVIRTCOUNT.DEALLOC.SMPOOL 0x80 ;  /* 0x000000800000784c */ /* 0x000fe20000000000 */
[----:B------:R-:W-:-:S09]  /*2650*/  ULEA UR4, UR8, UR4, 0x18 ;  /* 0x0000000408047291 */ /* 0x000fd2000f8ec0ff */
[----:B------:R0:W-:Y:S03]  /*2660*/  @P1 STS.U8 [UR4], R10 ;  /* 0x0000000aff001988 */ /* 0x0001e60008000004 */
.L_x_5:
[----:B------:R-:W-:Y:S01]  /*2670*/  USHF.L.U32 UR13, UR44, 0x15, URZ ;  /* 0x000000152c0d7899 */ /* 0x000fe200080006ff */
[----:B-----5:R1:W-:Y:S01]  /*2680*/  STS.U16 [R8+UR6+0x400], R9 ;  /* 0x0004000908007988 */ /* 0x0203e20008000406 */
[----:B------:R-:W-:Y:S01]  /*2690*/  ULOP3.LUT UR77, UR44, 0x4, URZ, 0xc0, !UPT ;  /* 0x000000042c4d7892 */ /* 0x000fe2000f8ec0ff */
[----:B------:R-:W-:Y:S01]  /*26a0*/  LOP3.LUT P1, RZ, R0, 0xff, RZ, 0xc0, !PT ;  /* 0x000000ff00ff7812 */ /* 0x000fe2000782c0ff */
[----:B------:R-:W-:Y:S01]  /*26b0*/  ULOP3.LUT UR13, UR13, 0x600000, URZ, 0xc0, !UPT ;  /* 0x006000000d0d7892 */ /* 0x000fe2000f8ec0ff */
[----:B------:R2:W-:Y:S01]  /*26c0*/  STS.U16 [R8+UR6], R4 ;  /* 0x0000000408007988 */ /* 0x0005e20008000406 */
[----:B------:R-:W3:Y:S01]  /*26d0*/  LDC R223, c[0x0][0x3c4] ;  /* 0x0000f100ffdf7b82 */ /* 0x000ee20000000800 */
[----:B------:R-:W-:Y:S01]  /*26e0*/  UMOV UR14, 0x1 ;  /* 0x00000001000e7882 */ /* 0x000fe20000000000 */
[----:B------:R-:W-:Y:S01]  /*26f0*/  UIADD3 UR8, UPT, UPT, UR7, UR13, URZ ;  /* 0x0000000d07087290 */ /* 0x000fe2000fffe0ff */
[----:B------:R4:W-:Y:S01]  /*2700*/  STS.U16 [R8+UR6+0x800], R15 ;  /* 0x0008000f08007988 */ /* 0x0009e20008000406 */
[----:B------:R-:W0:Y:S01]  /*2710*/  LDCU UR45, c[0x0][0x3f0] ;  /* 0x00007e00ff2d77ac */ /* 0x000e220008000800 */
[----:B-1----:R-:W-:-:S02]  /*2720*/  LOP3.LUT R9, R8, 0x20, RZ, 0x3c, !PT ;  /* 0x0000002008097812 */ /* 0x002fc400078e3cff */
[----:B------:R1:W-:Y:S01]  /*2730*/  STS.U16 [R8+UR6+0xc00], R19 ;  /* 0x000c001308007988 */ /* 0x0003e20008000406 */
[----:B------:R-:W-:Y:S01]  /*2740*/  ULEA UR8, UR77, UR8, 0x5 ;  /* 0x000000084d087291 */ /* 0x000fe2000f8e28ff */
[----:B--2---:R-:W-:Y:S01]  /*2750*/  LOP3.LUT R4, R8, 0x40, RZ, 0x3c, !PT ;  /* 0x0000004008047812 */ /* 0x004fe200078e3cff */
[----:B------:R-:W-:Y:S01]  /*2760*/  VOTEU.ALL UP1, P1 ;  /* 0x0000000000ff7886 */ /* 0x000fe20000820000 */
[----:B------:R2:W-:Y:S01]  /*2770*/  STS.U16 [R8+UR6+0x1000], R23 ;  /* 0x0010001708007988 */ /* 0x0005e20008000406 */
[----:B------:R-:W3:Y:S01]  /*2780*/  LDC R219, c[0x0][0x3c4] ;  /* 0x0000f100ffdb7b82 */ /* 0x000ee20000000800 */
[----:B------:R-:W-:Y:S02]  /*2790*/  UIADD3 UR4, UPT, UPT, UR6, 0x16000, URZ ;  /* 0x0001600006047890 */ /* 0x000fe4000fffe0ff */
[----:B------:R0:W-:Y:S01]  /*27a0*/  STS.U16 [R8+UR6+0x1400], R27 ;  /* 0x0014001b08007988 */ /* 0x0001e20008000406 */
[----:B------:R-:W-:-:S04]  /*27b0*/  @!UP1 UIADD3 UR16, UPT, UPT, -UR14, 0x100000, URZ ;  /* 0x001000000e109890 */ /* 0x000fc8000fffe1ff */
[----:B------:R-:W-:Y:S02]  /*27c0*/  @!UP1 USHF.L.U32 UR17, UR16, 0xb, URZ ;  /* 0x0000000b10119899 */ /* 0x000fe400080006ff */
[----:B------:R-:W-:Y:S01]  /*27d0*/  @!UP1 USHF.L.U32 UR16, UR16, 0x1, URZ ;  /* 0x0000000110109899 */ /* 0x000fe200080006ff */
[----:B------:R-:W-:Y:S01]  /*27e0*/  VOTEU.ALL UP2, P1 ;  /* 0x0000000000ff7886 */ /* 0x000fe20000840000 */
[----:B------:R1:W-:Y:S01]  /*27f0*/  STS.U16 [R8+UR6+0x1800], R31 ;  /* 0x0018001f08007988 */ /* 0x0003e20008000406 */
[----:B----4-:R-:W4:Y:S01]  /*2800*/  LDC R15, c[0x0][0x3c4] ;  /* 0x0000f100ff0f7b82 */ /* 0x010f220000000800 */
[----:B0-----:R-:W-:Y:S02]  /*2810*/  UISETP.GT.AND UP0, UPT, UR45, URZ, UPT ;  /* 0x000000ff2d00728c */ /* 0x001fe4000bf04270 */
[----:B------:R-:W-:Y:S04]  /*2820*/  STS.U16 [R8+UR6+0x1c00], R35 ;  /* 0x001c002308007988 */ /* 0x000fe80008000406 */
[----:B------:R-:W-:Y:S01]  /*2830*/  STS.U16 [R8+UR6+0x2000], R39 ;  /* 0x0020002708007988 */ /* 0x000fe20008000406 */
[----:B------:R-:W0:Y:S03]  /*2840*/  LDC R211, c[0x0][0x3c4] ;  /* 0x0000f100ffd37b82 */ /* 0x000e260000000800 */
[----:B------:R-:W-:Y:S04]  /*2850*/  STS.U16 [R8+UR6+0x2400], R43 ;  /* 0x0024002b08007988 */ /* 0x000fe80008000406 */
[----:B------:R-:W-:Y:S01]  /*2860*/  STS.U16 [R8+UR6+0x2800], R47 ;  /* 0x0028002f08007988 */ /* 0x000fe20008000406 */
[----:B-1----:R-:W1:Y:S03]  /*2870*/  LDC R19, c[0x0][0x3c4] ;  /* 0x0000f100ff137b82 */ /* 0x002e660000000800 */
[----:B------:R-:W-:Y:S04]  /*2880*/  STS.U16 [R8+UR6+0x2c00], R51 ;  /* 0x002c003308007988 */ /* 0x000fe80008000406 */
[----:B------:R-:W-:Y:S01]  /*2890*/  STS.U16 [R8+UR6+0x3000], R55 ;  /* 0x0030003708007988 */ /* 0x000fe20008000406 */
[----:B--2---:R-:W2:Y:S03]  /*28a0*/  LDC R23, c[0x0][0x3c4] ;  /* 0x0000f100ff177b82 */ /* 0x004ea60000000800 */
[----:B------:R-:W-:Y:S04]  /*28b0*/  STS.U16 [R8+UR6+0x3400], R59 ;  /* 0x0034003b08007988 */ /* 0x000fe80008000406 */
[----:B------:R-:W-:Y:S01]  /*28c0*/  STS.U16 [R8+UR6+0x3800], R63 ;  /* 0x0038003f08007988 */ /* 0x000fe20008000406 */
[----:B------:R-:W0:Y:S03]  /*28d0*/  LDC R154, c[0x0][0x3c4] ;  /* 0x0000f100ff9a7b82 */ /* 0x000e260000000800 */
[----:B------:R-:W-:Y:S04]  /*28e0*/  STS.U16 [R8+UR6+0x3c00], R67 ;  /* 0x003c004308007988 */ /* 0x000fe80008000406 */
[----:B------:R-:W-:Y:S01]  /*28f0*/  STS.U16 [R8+UR6+0x4000], R71 ;  /* 0x0040004708007988 */ /* 0x000fe20008000406 */
[----:B------:R-:W0:Y:S03]  /*2900*/  LDC R27, c[0x0][0x3c4] ;  /* 0x0000f100ff1b7b82 */ /* 0x000e260000000800 */
[----:B------:R-:W-:Y:S04]  /*2910*/  STS.U16 [R8+UR6+0x4400], R75 ;  /* 0x0044004b08007988 */ /* 0x000fe80008000406 */
[----:B------:R-:W-:Y:S01]  /*2920*/  STS.U16 [R8+UR6+0x4800], R79 ;  /* 0x0048004f08007988 */ /* 0x000fe20008000406 */
[----:B------:R-:W0:Y:S03]  /*2930*/  LDC R31, c[0x0][0x3c4] ;  /* 0x0000f100ff1f7b82 */ /* 0x000e260000000800 */
[----:B------:R-:W-:Y:S04]  /*2940*/  STS.U16 [R8+UR6+0x4c00], R83 ;  /* 0x004c005308007988 */ /* 0x000fe80008000406 */
        /* <DEDUP_REMOVED lines=11> */
[----:B------:R-:W-:Y:S01]  /*2a00*/  STS.U16 [R8+UR6+0x7c00], R98 ;  /* 0x007c006208007988 */ /* 0x000fe20008000406 */
[----:B------:R-:W-:Y:S03]  /*2a10*/  STTM.x128 tmem[UR8], RZ ;  /* 0x000000ff000079ed */ /* 0x000fe600083c0008 */
[----:B------:R0:W-:Y:S01]  /*2a20*/  STS.U16 [R9+UR6+0x100], R5 ;  /* 0x0001000509007988 */ /* 0x0001e20008000406 */
[----:B---3--:R-:W-:-:S02]  /*2a30*/  LEA R222, P6, R223, R158, 0x2 ;  /* 0x0000009edfde7211 */ /* 0x008fc400078c10ff */
[----:B------:R-:W-:Y:S01]  /*2a40*/  LEA R218, P4, R219, R158, 0x3 ;  /* 0x0000009edbda7211 */ /* 0x000fe200078818ff */
[----:B------:R3:W-:Y:S01]  /*2a50*/  STS.U16 [R9+UR6+0x500], R11 ;  /* 0x0005000b09007988 */ /* 0x0007e20008000406 */
[----:B------:R-:W-:-:S03]  /*2a60*/  PLOP3.LUT P2, PT, PT, PT, UP0, 0x80, 0x8 ;  /* 0x000000000008781c */ /* 0x000fc60003f4f008 */
[----:B------:R-:W-:Y:S01]  /*2a70*/  STS.U16 [R9+UR6+0x900], R16 ;  /* 0x0009001009007988 */ /* 0x000fe20008000406 */
[----:B0-----:R-:W-:-:S03]  /*2a80*/  IMAD.SHL.U32 R5, R95, 0x2, RZ ;  /* 0x000000025f057824 */ /* 0x001fc600078e00ff */
[----:B------:R0:W-:Y:S01]  /*2a90*/  STS.U16 [R9+UR6+0xd00], R20 ;  /* 0x000d001409007988 */ /* 0x0001e20008000406 */
[----:B---3--:R-:W3:Y:S03]  /*2aa0*/  LDC R11, c[0x0][0x3c4] ;  /* 0x0000f100ff0b7b82 */ /* 0x008ee60000000800 */
[----:B------:R1:W-:Y:S04]  /*2ab0*/  STS.U16 [R9+UR6+0x1100], R24 ;  /* 0x0011001809007988 */ /* 0x0003e80008000406 */
[----:B------:R1:W-:Y:S01]  /*2ac0*/  STS.U16 [R9+UR6+0x1500], R28 ;  /* 0x0015001c09007988 */ /* 0x0003e20008000406 */
[----:B0-----:R-:W0:Y:S03]  /*2ad0*/  LDC R20, c[0x0][0x3c4] ;  /* 0x0000f100ff147b82 */ /* 0x001e260000000800 */
[----:B------:R-:W-:Y:S04]  /*2ae0*/  STS.U16 [R9+UR6+0x1900], R32 ;  /* 0x0019002009007988 */ /* 0x000fe80008000406 */
[----:B------:R-:W-:Y:S01]  /*2af0*/  STS.U16 [R9+UR6+0x1d00], R36 ;  /* 0x001d002409007988 */ /* 0x000fe20008000406 */
[----:B-1----:R-:W1:Y:S03]  /*2b00*/  LDC R24, c[0x0][0x3c4] ;  /* 0x0000f100ff187b82 */ /* 0x002e660000000800 */
        /* <DEDUP_REMOVED lines=24> */
[----:B------:R0:W-:Y:S04]  /*2c90*/  STS.U16 [R9+UR6+0x7d00], R106 ;  /* 0x007d006a09007988 */ /* 0x0001e80008000406 */
[----:B------:R-:W-:Y:S04]  /*2ca0*/  STS.U16 [R4+UR6+0x200], R6 ;  /* 0x0002000604007988 */ /* 0x000fe80008000406 */
[----:B------:R-:W-:Y:S01]  /*2cb0*/  STS.U16 [R4+UR6+0x600], R12 ;  /* 0x0006000c04007988 */ /* 0x000fe20008000406 */
[----:B0-----:R-:W-:-:S03]  /*2cc0*/  LOP3.LUT R9, R8, 0x60, RZ, 0x3c, !PT ;  /* 0x0000006008097812 */ /* 0x001fc600078e3cff */
[----:B------:R0:W-:Y:S04]  /*2cd0*/  STS.U16 [R4+UR6+0xa00], R17 ;  /* 0x000a001104007988 */ /* 0x0001e80008000406 */
[----:B------:R1:W-:Y:S04]  /*2ce0*/  STS.U16 [R4+UR6+0xe00], R21 ;  /* 0x000e001504007988 */ /* 0x0003e80008000406 */
[----:B------:R1:W-:Y:S01]  /*2cf0*/  STS.U16 [R4+UR6+0x1200], R25 ;  /* 0x0012001904007988 */ /* 0x0003e20008000406 */
[----:B0-----:R-:W0:Y:S03]  /*2d00*/  LDC R17, c[0x0][0x3c4] ;  /* 0x0000f100ff117b82 */ /* 0x001e260000000800 */
[----:B------:R2:W-:Y:S04]  /*2d10*/  STS.U16 [R4+UR6+0x1600], R29 ;  /* 0x0016001d04007988 */ /* 0x0005e80008000406 */
[----:B------:R-:W-:Y:S01]  /*2d20*/  STS.U16 [R4+UR6+0x1a00], R33 ;  /* 0x001a002104007988 */ /* 0x000fe20008000406 */
[----:B-1----:R-:W1:Y:S03]  /*2d30*/  LDC R21, c[0x0][0x3c4] ;  /* 0x0000f100ff157b82 */ /* 0x002e660000000800 */
[----:B------:R-:W-:Y:S04]  /*2d40*/  STS.U16 [R4+UR6+0x1e00], R37 ;  /* 0x001e002504007988 */ /* 0x000fe80008000406 */
[----:B------:R-:W-:Y:S01]  /*2d50*/  STS.U16 [R4+UR6+0x2200], R41 ;  /* 0x0022002904007988 */ /* 0x000fe20008000406 */
[----:B------:R-:W0:Y:S03]  /*2d60*/  LDC R25, c[0x0][0x3c4] ;  /* 0x0000f100ff197b82 */ /* 0x000e260000000800 */
[----:B------:R-:W-:Y:S04]  /*2d70*/  STS.U16 [R4+UR6+0x2600], R45 ;  /* 0x0026002d04007988 */ /* 0x000fe80008000406 */
[----:B------:R3:W-:Y:S01]  /*2d80*/  STS.U16 [R4+UR6+0x2a00], R49 ;  /* 0x002a003104007988 */ /* 0x0007e20008000406 */
[----:B--2---:R-:W2:Y:S03]  /*2d90*/  LDC R29, c[0x0][0x3c4] ;  /* 0x0000f100ff1d7b82 */ /* 0x004ea60000000800 */
[----:B------:R-:W-:Y:S04]  /*2da0*/  STS.U16 [R4+UR6+0x2e00], R53 ;  /* 0x002e003504007988 */ /* 0x000fe80008000406 */
[----:B------:R-:W-:Y:S01]  /*2db0*/  STS.U16 [R4+UR6+0x3200], R57 ;  /* 0x0032003904007988 */ /* 0x000fe20008000406 */
[----:B---3--:R-:W3:Y:S03]  /*2dc0*/  LDC R49, c[0x0][0x3c4] ;  /* 0x0000f100ff317b82 */ /* 0x008ee60000000800 */
        /* <DEDUP_REMOVED lines=20> */
[----:B------:R-:W-:Y:S01]  /*2f10*/  STS.U16 [R9+UR6+0x700], R14 ;  /* 0x0007000e09007988 */ /* 0x000fe20008000406 */
[----:B------:R-:W-:Y:S01]  /*2f20*/  IMAD R11, R11, 0x6, RZ ;  /* 0x000000060b0b7824 */ /* 0x000fe200078e02ff */
[----:B------:R-:W-:-:S02]  /*2f30*/  IADD3 R224, P3, PT, R5, R158, RZ ;  /* 0x0000009e05e07210 */ /* 0x000fc40007f7e0ff */
[----:B------:R-:W-:Y:S01]  /*2f40*/  STS.U16 [R9+UR6+0xb00], R18 ;  /* 0x000b001209007988 */ /* 0x000fe20008000406 */
[----:B-1----:R-:W-:Y:S01]  /*2f50*/  IMAD R21, R21, 0xa, RZ ;  /* 0x0000000a15157824 */ /* 0x002fe200078e02ff */
[----:B------:R-:W-:Y:S01]  /*2f60*/  LEA.HI.X.SX32 R223, R5, R159, 0x1, P6 ;  /* 0x0000009f05df7211 */ /* 0x000fe200030f0eff */
[----:B0-----:R-:W-:Y:S01]  /*2f70*/  IMAD R7, R95, 0x3, RZ ;  /* 0x000000035f077824 */ /* 0x001fe200078e02ff */
[----:B------:R0:W-:Y:S01]  /*2f80*/  STS.U16 [R9+UR6+0xf00], R22 ;  /* 0x000f001609007988 */ /* 0x0001e20008000406 */
[----:B------:R-:W-:Y:S02]  /*2f90*/  IMAD R25, R25, 0xc, RZ ;  /* 0x0000000c19197824 */ /* 0x000fe400078e02ff */
[----:B------:R-:W-:Y:S01]  /*2fa0*/  IMAD R209, R20, 0x12, RZ ;  /* 0x0000001214d17824 */ /* 0x000fe200078e02ff */
[----:B------:R1:W-:Y:S01]  /*2fb0*/  STS.U16 [R9+UR6+0x1300], R26 ;  /* 0x0013001a09007988 */ /* 0x0003e20008000406 */
[----:B--2---:R-:W-:Y:S02]  /*2fc0*/  IMAD R29, R29, 0xe, RZ ;  /* 0x0000000e1d1d7824 */ /* 0x004fe400078e02ff */
[----:B----4-:R-:W-:Y:S01]  /*2fd0*/  IMAD R15, R15, 0x7, RZ ;  /* 0x000000070f0f7824 */ /* 0x010fe200078e02ff */
[----:B------:R2:W-:Y:S01]  /*2fe0*/  STS.U16 [R9+UR6+0x1700], R30 ;  /* 0x0017001e09007988 */ /* 0x0005e20008000406 */
[----:B------:R-:W-:Y:S01]  /*2ff0*/  IMAD R205, R24, 0x16, RZ ;  /* 0x0000001618cd7824 */ /* 0x000fe200078e02ff */
[----:B0-----:R-:W0:Y:S01]  /*3000*/  LDC R22, c[0x0][0x3c4] ;  /* 0x0000f100ff167b82 */ /* 0x001e220000000800 */
[----:B------:R-:W-:Y:S01]  /*3010*/  SHF.L.U32 R17, R17, 0x3, RZ ;  /* 0x0000000311117819 */ /* 0x000fe200000006ff */
[----:B------:R-:W-:Y:S01]  /*3020*/  STS.U16 [R9+UR6+0x7f00], R102 ;  /* 0x007f006609007988 */ /* 0x000fe20008000406 */
[----:B------:R-:W-:Y:S01]  /*3030*/  IMAD R19, R19, 0x9, RZ ;  /* 0x0000000913137824 */ /* 0x000fe200078e02ff */
[----:B------:R-:W-:-:S02]  /*3040*/  PRMT R4, RZ, 0x7610, R4 ;  /* 0x00007610ff047816 */ /* 0x000fc40000000004 */
[----:B------:R-:W-:Y:S02]  /*3050*/  STS.U16 [R9+UR6+0x1b00], R34 ;  /* 0x001b002209007988 */ /* 0x000fe40008000406 */
[----:B-1----:R-:W1:Y:S02]  /*3060*/  LDC R26, c[0x0][0x3c4] ;  /* 0x0000f100ff1a7b82 */ /* 0x002e640000000800 */
[----:B------:R-:W-:Y:S04]  /*3070*/  STS.U16 [R9+UR6+0x1f00], R38 ;  /* 0x001f002609007988 */ /* 0x000fe80008000406 */
[----:B------:R-:W-:Y:S02]  /*3080*/  STS.U16 [R9+UR6+0x2300], R42 ;  /* 0x0023002a09007988 */ /* 0x000fe40008000406 */
[----:B--2---:R-:W2:Y:S02]  /*3090*/  LDC R30, c[0x0][0x3c4] ;  /* 0x0000f100ff1e7b82 */ /* 0x004ea40000000800 */
        /* <DEDUP_REMOVED lines=21> */
[----:B------:R4:W-:Y:S01]  /*31f0*/  STS.U16 [R9+UR6+0x7b00], R97 ;  /* 0x007b006109007988 */ /* 0x0009e20008000406 */
[----:B------:R-:W0:Y:S02]  /*3200*/  FENCE.VIEW.ASYNC.T ;  /* 0x00000000000073c6 */ /* 0x000e240000000200 */
[----:B0-----:R-:W-:Y:S01]  /*3210*/  BAR.SYNC.DEFER_BLOCKING 0x0 ;  /* 0x0000000000007b1d */ /* 0x001fe20000010000 */
[----:B------:R-:W-:-:S02]  /*3220*/  IADD3 R220, P5, PT, R11, R158, RZ ;  /* 0x0000009e0bdc7210 */ /* 0x000fc40007fbe0ff */
[-C--:B---3--:R-:W-:Y:S01]  /*3230*/  LEA.HI.X.SX32 R225, R49, R159.reuse, 0x1, P3 ;  /* 0x0000009f31e17211 */ /* 0x088fe200018f0eff */
[----:B----4-:R-:W-:Y:S01]  /*3240*/  IMAD.SHL.U32 R9, R95, 0x4, RZ ;  /* 0x000000045f097824 */ /* 0x010fe200078e00ff */
[-C--:B------:R-:W-:Y:S01]  /*3250*/  IADD3 R216, P3, PT, R21, R158.reuse, RZ ;  /* 0x0000009e15d87210 */ /* 0x080fe20007f7e0ff */
[----:B------:R-:W-:Y:S01]  /*3260*/  IMAD R95, R95, 0x5, RZ ;  /* 0x000000055f5f7824 */ /* 0x000fe200078e02ff */
[-C--:B------:R-:W-:Y:S01]  /*3270*/  IADD3 R214, P6, PT, R25, R158.reuse, RZ ;  /* 0x0000009e19d67210 */ /* 0x080fe20007fde0ff */
[----:B------:R-:W-:Y:S01]  /*3280*/  IMAD R207, R22, 0x14, RZ ;  /* 0x0000001416cf7824 */ /* 0x000fe200078e02ff */
[-C--:B------:R-:W-:Y:S01]  /*3290*/  LEA.HI.X.SX32 R221, R7, R159.reuse, 0x1, P5 ;  /* 0x0000009f07dd7211 */ /* 0x080fe200028f0eff */
[----:B------:R-:W0:Y:S02]  /*32a0*/  FENCE.VIEW.ASYNC.S ;  /* 0x00000000000073c6 */ /* 0x000e240000000000 */
[----:B0-----:R0:W3:Y:S02]  /*32b0*/  @!UP2 SYNCS.EXCH.64 URZ, [UR4], UR16 ;  /* 0x0000001004ffa5b2 */ /* 0x0010e40008000100 */
[----:B---3--:R-:W-:Y:S01]  /*32c0*/  BAR.SYNC.DEFER_BLOCKING 0x0 ;  /* 0x0000000000007b1d */ /* 0x008fe20000010000 */
[-C--:B------:R-:W-:Y:S01]  /*32d0*/  IADD3 R212, P5, PT, R29, R158.reuse, RZ ;  /* 0x0000009e1dd47210 */ /* 0x080fe20007fbe0ff */
[----:B-1----:R-:W-:Y:S01]  /*32e0*/  IMAD R203, R26, 0x18, RZ ;  /* 0x000000181acb7824 */ /* 0x002fe200078e02ff */
[----:B------:R-:W-:Y:S01]  /*32f0*/  LEA.HI.X.SX32 R219, R9, R159, 0x1, P4 ;  /* 0x0000009f09db7211 */ /* 0x000fe200020f0eff */
[----:B------:R-:W-:Y:S01]  /*3300*/  IMAD R201, R28, 0x1a, RZ ;  /* 0x0000001a1cc97824 */ /* 0x000fe200078e02ff */
[----:B------:R-:W-:-:S02]  /*3310*/  LEA R210, P4, R211, R158, 0x4 ;  /* 0x0000009ed3d27211 */ /* 0x000fc400078820ff */
[-C--:B------:R-:W-:Y:S01]  /*3320*/  LEA.HI.X.SX32 R217, R95, R159.reuse, 0x1, P3 ;  /* 0x0000009f5fd97211 */ /* 0x080fe200018f0eff */
[----:B------:R-:W-:Y:S01]  /*3330*/  IMAD R23, R23, 0xb, RZ ;  /* 0x0000000b17177824 */ /* 0x000fe200078e02ff */
[-C--:B------:R-:W-:Y:S01]  /*3340*/  IADD3 R208, P3, PT, R209, R158.reuse, RZ ;  /* 0x0000009ed1d07210 */ /* 0x080fe20007f7e0ff */
[----:B--2---:R-:W-:Y:S01]  /*3350*/  IMAD R199, R30, 0x1c, RZ ;  /* 0x0000001c1ec77824 */ /* 0x004fe200078e02ff */
[-C--:B------:R-:W-:Y:S01]  /*3360*/  LEA.HI.X.SX32 R215, R11, R159.reuse, 0x1, P6 ;  /* 0x0000009f0bd77211 */ /* 0x080fe200030f0eff */
[----:B------:R-:W-:Y:S01]  /*3370*/  IMAD R197, R154, 0x1e, RZ ;  /* 0x0000001e9ac57824 */ /* 0x000fe200078e02ff */
[-C--:B------:R-:W-:Y:S02]  /*3380*/  IADD3 R206, P6, PT, R207, R158.reuse, RZ ;  /* 0x0000009ecfce7210 */ /* 0x080fe40007fde0ff */
[----:B------:R-:W-:Y:S02]  /*3390*/  LEA.HI.X.SX32 R213, R15, R159, 0x1, P5 ;  /* 0x0000009f0fd57211 */ /* 0x000fe400028f0eff */
[----:B------:R-:W-:Y:S01]  /*33a0*/  IADD3 R204, P5, PT, R205, R158, RZ ;  /* 0x0000009ecdcc7210 */ /* 0x000fe20007fbe0ff */
[----:B------:R-:W-:Y:S01]  /*33b0*/  IMAD R27, R27, 0xd, RZ ;  /* 0x0000000d1b1b7824 */ /* 0x000fe200078e02ff */
[----:B------:R-:W-:-:S02]  /*33c0*/  PRMT R12, RZ, 0x7610, R12 ;  /* 0x00007610ff0c7816 */ /* 0x000fc4000000000c */
[-C--:B------:R-:W-:Y:S02]  /*33d0*/  LEA.HI.X.SX32 R211, R17, R159.reuse, 0x1, P4 ;  /* 0x0000009f11d37211 */ /* 0x080fe400020f0eff */
[----:B------:R-:W-:Y:S01]  /*33e0*/  PRMT R33, RZ, 0x7610, R33 ;  /* 0x00007610ff217816 */ /* 0x000fe20000000021 */
[----:B------:R-:W-:Y:S01]  /*33f0*/  IMAD R31, R31, 0xf, RZ ;  /* 0x0000000f1f1f7824 */ /* 0x000fe200078e02ff */
[----:B------:R-:W-:Y:S01]  /*3400*/  PRMT R41, RZ, 0x7610, R41 ;  /* 0x00007610ff297816 */ /* 0x000fe20000000029 */
[----:B------:R-:W2:Y:S01]  /*3410*/  @P2 LDG.E.U16 R4, desc[UR10][R158.64] ;  /* 0x0000000a9e042981 */ /* 0x000ea2000c1e1500 */
[----:B------:R-:W-:Y:S02]  /*3420*/  IADD3 R202, P4, PT, R203, R158, RZ ;  /* 0x0000009ecbca7210 */ /* 0x000fe40007f9e0ff */
[----:B------:R-:W-:Y:S01]  /*3430*/  LEA.HI.X.SX32 R209, R19, R159, 0x1, P3 ;  /* 0x0000009f13d17211 */ /* 0x000fe200018f0eff */
[----:B------:R-:W3:Y:S01]  /*3440*/  @P2 LDG.E.U16 R12, desc[UR10][R210.64] ;  /* 0x0000000ad20c2981 */ /* 0x000ee2000c1e1500 */
[----:B------:R-:W-:-:S02]  /*3450*/  PRMT R6, RZ, 0x7610, R6 ;  /* 0x00007610ff067816 */ /* 0x000fc40000000006 */
[----:B------:R-:W-:Y:S01]  /*3460*/  PRMT R14, RZ, 0x7610, R14 ;  /* 0x00007610ff0e7816 */ /* 0x000fe2000000000e */
[----:B------:R-:W4:Y:S01]  /*3470*/  @P2 LDG.E.U16 R33, desc[UR10][R224.64] ;  /* 0x0000000ae0212981 */ /* 0x000f22000c1e1500 */
[-C--:B------:R-:W-:Y:S02]  /*3480*/  IADD3 R200, P3, PT, R201, R158.reuse, RZ ;  /* 0x0000009ec9c87210 */ /* 0x080fe40007f7e0ff */
[----:B------:R-:W-:Y:S01]  /*3490*/  LEA.HI.X.SX32 R207, R21, R159, 0x1, P6 ;  /* 0x0000009f15cf7211 */ /* 0x000fe200030f0eff */
[----:B------:R-:W4:Y:S01]  /*34a0*/  @P2 LDG.E.U16 R41, desc[UR10][R208.64] ;  /* 0x0000000ad0292981 */ /* 0x000f22000c1e1500 */
[----:B------:R-:W-:Y:S02]  /*34b0*/  PRMT R35, RZ, 0x7610, R35 ;  /* 0x00007610ff237816 */ /* 0x000fe40000000023 */
[----:B------:R-:W-:Y:S01]  /*34c0*/  PRMT R43, RZ, 0x7610, R43 ;  /* 0x00007610ff2b7816 */ /* 0x000fe2000000002b */
[----:B------:R-:W4:Y:S01]  /*34d0*/  @P2 LDG.E.U16 R6, desc[UR10][R222.64] ;  /* 0x0000000ade062981 */ /* 0x000f22000c1e1500 */
[----:B------:R-:W-:-:S02]  /*34e0*/  IADD3 R198, P6, PT, R199, R158, RZ ;  /* 0x0000009ec7c67210 */ /* 0x000fc40007fde0ff */
[----:B------:R-:W-:Y:S01]  /*34f0*/  LEA.HI.X.SX32 R205, R23, R159, 0x1, P5 ;  /* 0x0000009f17cd7211 */ /* 0x000fe200028f0eff */
[----:B------:R-:W4:Y:S01]  /*3500*/  @P2 LDG.E.U16 R14, desc[UR10][R206.64] ;  /* 0x0000000ace0e2981 */ /* 0x000f22000c1e1500 */
[----:B------:R-:W-:Y:S02]  /*3510*/  PRMT R8, RZ, 0x7610, R8 ;  /* 0x00007610ff087816 */ /* 0x000fe40000000008 */
[----:B------:R-:W-:Y:S01]  /*3520*/  PRMT R16, RZ, 0x7610, R16 ;  /* 0x00007610ff107816 */ /* 0x000fe20000000010 */
[----:B------:R-:W4:Y:S01]  /*3530*/  @P2 LDG.E.U16 R35, desc[UR10][R220.64] ;  /* 0x0000000adc232981 */ /* 0x000f22000c1e1500 */
[----:B------:R-:W-:Y:S02]  /*3540*/  IADD3 R196, P5, PT, R197, R158, RZ ;  /* 0x0000009ec5c47210 */ /* 0x000fe40007fbe0ff */
[----:B------:R-:W-:Y:S01]  /*3550*/  PRMT R37, RZ, 0x7610, R37 ;  /* 0x00007610ff257816 */ /* 0x000fe20000000025 */
[----:B------:R-:W4:Y:S01]  /*3560*/  @P2 LDG.E.U16 R43, desc[UR10][R204.64] ;  /* 0x0000000acc2b2981 */ /* 0x000f22000c1e1500 */
[----:B------:R-:W-:-:S02]  /*3570*/  PRMT R45, RZ, 0x7610, R45 ;  /* 0x00007610ff2d7816 */ /* 0x000fc4000000002d */
[-C--:B------:R-:W-:Y:S01]  /*3580*/  LEA.HI.X.SX32 R203, R25, R159.reuse, 0x1, P4 ;  /* 0x0000009f19cb7211 */ /* 0x080fe200020f0eff */
[----:B------:R-:W4:Y:S01]  /*3590*/  @P2 LDG.E.U16 R8, desc[UR10][R218.64] ;  /* 0x0000000ada082981 */ /* 0x000f22000c1e1500 */
[----:B------:R-:W-:Y:S02]  /*35a0*/  PRMT R10, RZ, 0x7610, R10 ;  /* 0x00007610ff0a7816 */ /* 0x000fe4000000000a */
[----:B------:R-:W-:Y:S01]  /*35b0*/  PRMT R18, RZ, 0x7610, R18 ;  /* 0x00007610ff127816 */ /* 0x000fe20000000012 */
[----:B------:R-:W4:Y:S01]  /*35c0*/  @P2 LDG.E.U16 R16, desc[UR10][R202.64] ;  /* 0x0000000aca102981 */ /* 0x000f22000c1e1500 */
[----:B------:R-:W-:Y:S02]  /*35d0*/  LEA.HI.X.SX32 R201, R27, R159, 0x1, P3 ;  /* 0x0000009f1bc97211 */ /* 0x000fe400018f0eff */
[----:B------:R-:W-:Y:S01]  /*35e0*/  PRMT R39, RZ, 0x7610, R39 ;  /* 0x00007610ff277816 */ /* 0x000fe20000000027 */
[----:B------:R-:W4:Y:S01]  /*35f0*/  @P2 LDG.E.U16 R37, desc[UR10][R216.64] ;  /* 0x0000000ad8252981 */ /* 0x000f22000c1e1500 */
[----:B------:R-:W-:-:S02]  /*3600*/  PRMT R47, RZ, 0x7610, R47 ;  /* 0x00007610ff2f7816 */ /* 0x000fc4000000002f */
[-C--:B------:R-:W-:Y:S01]  /*3610*/  LEA.HI.X.SX32 R199, R29, R159.reuse, 0x1, P6 ;  /* 0x0000009f1dc77211 */ /* 0x080fe200030f0eff */
[----:B------:R-:W4:Y:S01]  /*3620*/  @P2 LDG.E.U16 R45, desc[UR10][R200.64] ;  /* 0x0000000ac82d2981 */ /* 0x000f22000c1e1500 */
[----:B------:R-:W-:-:S03]  /*3630*/  LEA.HI.X.SX32 R197, R31, R159, 0x1, P5 ;  /* 0x0000009f1fc57211 */ /* 0x000fc600028f0eff */
[----:B------:R-:W4:Y:S04]  /*3640*/  @P2 LDG.E.U16 R10, desc[UR10][R214.64] ;  /* 0x0000000ad60a2981 */ /* 0x000f28000c1e1500 */
[----:B------:R-:W4:Y:S04]  /*3650*/  @P2 LDG.E.U16 R18, desc[UR10][R198.64] ;  /* 0x0000000ac6122981 */ /* 0x000f28000c1e1500 */
[----:B------:R-:W4:Y:S04]  /*3660*/  @P2 LDG.E.U16 R39, desc[UR10][R212.64] ;  /* 0x0000000ad4272981 */ /* 0x000f28000c1e1500 */
[----:B------:R-:W4:Y:S01]  /*3670*/  @P2 LDG.E.U16 R47, desc[UR10][R196.64] ;  /* 0x0000000ac42f2981 */ /* 0x000f22000c1e1500 */
[----:B------:R-:W-:Y:S01]  /*3680*/  IMAD.SHL.U32 R5, R0, 0x20, RZ ;  /* 0x0000002000057824 */ /* 0x000fe200078e00ff */
[----:B0-----:R-:W-:-:S04]  /*3690*/  @!UP1 UIADD3 UR16, UPT, UPT, -UR14, 0x100000, URZ ;  /* 0x001000000e109890 */ /* 0x001fc8000fffe1ff */
[----:B------:R-:W-:Y:S02]  /*36a0*/  @!UP1 USHF.L.U32 UR17, UR16, 0xb, URZ ;  /* 0x0000000b10119899 */ /* 0x000fe400080006ff */
[----:B------:R-:W-:Y:S01]  /*36b0*/  @!UP1 USHF.L.U32 UR16, UR16, 0x1, URZ ;  /* 0x0000000110109899 */ /* 0x000fe200080006ff */
[----:B------:R-:W-:Y:S01]  /*36c0*/  LOP3.LUT R20, R5, 0x1800, RZ, 0xc0, !PT ;  /* 0x0000180005147812 */ /* 0x000fe200078ec0ff */
[----:B------:R-:W-:-:S03]  /*36d0*/  VOTEU.ALL UP2, P1 ;  /* 0x0000000000ff7886 */ /* 0x000fc60000840000 */
[----:B------:R-:W-:Y:S01]  /*36e0*/  LOP3.LUT R141, R20, 0x7e, R143, 0xf8, !PT ;  /* 0x0000007e148d7812 */ /* 0x000fe200078ef88f */
[----:B------:R-:W-:-:S04]  /*36f0*/  @!UP1 UIADD3 UR14, UPT, UPT, -UR14, 0x100000, URZ ;  /* 0x001000000e0e9890 */ /* 0x000fc8000fffe1ff */
[----:B------:R-:W-:Y:S02]  /*3700*/  @!UP1 USHF.L.U32 UR15, UR14, 0xb, URZ ;  /* 0x0000000b0e0f9899 */ /* 0x000fe400080006ff */
[----:B------:R-:W-:Y:S01]  /*3710*/  @!UP1 USHF.L.U32 UR14, UR14, 0x1, URZ ;  /* 0x000000010e0e9899 */ /* 0x000fe200080006ff */
[C---:B------:R-:W-:Y:S01]  /*3720*/  LOP3.LUT R140, R141.reuse, 0x10, RZ, 0x3c, !PT ;  /* 0x000000108d8c7812 */ /* 0x040fe200078e3cff */
[----:B------:R0:W1:Y:S01]  /*3730*/  @!UP2 SYNCS.EXCH.64 URZ, [UR6+0x16008], UR16 ;  /* 0x0160081006ffa5b2 */ /* 0x0000620008000100 */
[C---:B------:R-:W-:Y:S02]  /*3740*/  LOP3.LUT R139, R141.reuse, 0x20, RZ, 0x3c, !PT ;  /* 0x000000208d8b7812 */ /* 0x040fe400078e3cff */
[C---:B------:R-:W-:Y:S02]  /*3750*/  LOP3.LUT R138, R141.reuse, 0x30, RZ, 0x3c, !PT ;  /* 0x000000308d8a7812 */ /* 0x040fe400078e3cff */
[C---:B------:R-:W-:Y:S02]  /*3760*/  LOP3.LUT R137, R141.reuse, 0x40, RZ, 0x3c, !PT ;  /* 0x000000408d897812 */ /* 0x040fe400078e3cff */
[----:B------:R-:W-:-:S02]  /*3770*/  LOP3.LUT R136, R141, 0x50, RZ, 0x3c, !PT ;  /* 0x000000508d887812 */ /* 0x000fc400078e3cff */
[C---:B------:R-:W-:Y:S02]  /*3780*/  LOP3.LUT R135, R141.reuse, 0x60, RZ, 0x3c, !PT ;  /* 0x000000608d877812 */ /* 0x040fe400078e3cff */
[----:B------:R-:W-:Y:S01]  /*3790*/  LOP3.LUT R134, R141, 0x70, RZ, 0x3c, !PT ;  /* 0x000000708d867812 */ /* 0x000fe200078e3cff */
[----:B------:R-:W-:Y:S01]  /*37a0*/  VOTEU.ALL UP3, P1 ;  /* 0x0000000000ff7886 */ /* 0x000fe20000860000 */
[----:B------:R-:W-:Y:S02]  /*37b0*/  UISETP.EQ.U32.AND UP2, UPT, UR44, URZ, UP0 ;  /* 0x000000ff2c00728c */ /* 0x000fe40008742070 */
[----:B------:R-:W-:Y:S01]  /*37c0*/  UIADD3 UR9, UPT, UPT, UR7, 0x100, URZ ;  /* 0x0000010007097890 */ /* 0x000fe2000fffe0ff */
[----:B------:R-:W-:-:S03]  /*37d0*/  IMAD.U32 R132, RZ, RZ, UR6 ;  /* 0x00000006ff847e24 */ /* 0x000fc6000f8e00ff */
[----:B------:R-:W-:-:S04]  /*37e0*/  UIADD3 UR12, UPT, UPT, UR13, UR9, URZ ;  /* 0x000000090d0c7290 */ /* 0x000fc8000fffe0ff */
[----:B------:R-:W-:Y:S02]  /*37f0*/  ULEA UR12, UR77, UR12, 0x12 ;  /* 0x0000000c4d0c7291 */ /* 0x000fe4000f8e90ff */
[----:B------:R-:W-:Y:S01]  /*3800*/  @!UP2 UIADD3 UR5, UPT, UPT, UR6, 0x10000, URZ ;  /* 0x000100000605a890 */ /* 0x000fe2000fffe0ff */
[----:B------:R-:W-:-:S03]  /*3810*/  IADD3 R152, PT, PT, R132, 0x12000, RZ ;  /* 0x0001200084987810 */ /* 0x000fc60007ffe0ff */
[----:B0-----:R-:W-:Y:S01]  /*3820*/  @!UP2 USHF.R.U32.HI UR16, URZ, 0x4, UR5 ;  /* 0x00000004ff10a899 */ /* 0x001fe20008011605 */
[----:B------:R-:W-:Y:S02]  /*3830*/  IMAD.U32 R142, RZ, RZ, UR12 ;  /* 0x0000000cff8e7e24 */ /* 0x000fe4000f8e00ff */
[----:B------:R-:W-:Y:S01]  /*3840*/  UMOV UR5, URZ ;  /* 0x000000ff00057c82 */ /* 0x000fe20008000000 */
[----:B------:R-:W-:Y:S01]  /*3850*/  @!UP2 USGXT.U32 UR12, UR16, 0xe ;  /* 0x0000000e100ca89a */ /* 0x000fe20008000000 */
[----:B--2---:R0:W-:Y:S04]  /*3860*/  STS.U16 [R141+UR6+0x10000], R4 ;  /* 0x010000048d007988 */ /* 0x0041e80008000406 */
[----:B---3--:R0:W-:Y:S04]  /*3870*/  STS.U16 [R141+UR6+0x10400], R12 ;  /* 0x0104000c8d007988 */ /* 0x0081e80008000406 */
[----:B----4-:R0:W-:Y:S04]  /*3880*/  STS.U16 [R140+UR6+0x10080], R33 ;  /* 0x010080218c007988 */ /* 0x0101e80008000406 */
[----:B------:R0:W-:Y:S04]  /*3890*/  STS.U16 [R140+UR6+0x10480], R41 ;  /* 0x010480298c007988 */ /* 0x0001e80008000406 */
        /* <DEDUP_REMOVED lines=11> */
[----:B------:R0:W-:Y:S01]  /*3950*/  STS.U16 [R134+UR6+0x10780], R47 ;  /* 0x0107802f86007988 */ /* 0x0001e20008000406 */
[----:B-1----:R1:W-:Y:S06]  /*3960*/  MEMBAR.ALL.CTA ;  /* 0x0000000000007992 */ /* 0x0023ec0000008000 */
[----:B-1----:R-:W-:Y:S04]  /*3970*/  FENCE.VIEW.ASYNC.S ;  /* 0x00000000000073c6 */ /* 0x002fe80000000000 */
[----:B------:R-:W1:Y:S02]  /*3980*/  FENCE.VIEW.ASYNC.S ;  /* 0x00000000000073c6 */ /* 0x000e640000000000 */
[----:B-1----:R0:W1:Y:S02]  /*3990*/  @!UP3 SYNCS.EXCH.64 URZ, [UR6+0x12000], UR14 ;  /* 0x0120000e06ffb5b2 */ /* 0x0020640008000100 */
[----:B-1----:R-:W-:Y:S06]  /*39a0*/  BAR.SYNC.DEFER_BLOCKING 0x0 ;  /* 0x0000000000007b1d */ /* 0x002fec0000010000 */
[----:B0-----:R-:W-:Y:S05]  /*39b0*/  BRA.U !UP2, `(.L_x_6) ;  /* 0x000000050a987547 */ /* 0x001fea000b800000 */
[----:B------:R-:W-:Y:S01]  /*39c0*/  USHF.R.U32.HI UR64, URZ, 0x4, UR6 ;  /* 0x00000004ff407899 */ /* 0x000fe20008011606 */
[----:B------:R-:W-:Y:S01]  /*39d0*/  IMAD.MOV.U32 R153, RZ, RZ, RZ ;  /* 0x000000ffff997224 */ /* 0x000fe200078e00ff */
[----:B------:R-:W-:Y:S02]  /*39e0*/  UIADD3 UR12, UPT, UPT, UR6, 0x10000, URZ ;  /* 0x00010000060c7890 */ /* 0x000fe4000fffe0ff */
[----:B------:R-:W-:Y:S02]  /*39f0*/  USGXT.U32 UR64, UR64, 0xe ;  /* 0x0000000e4040789a */ /* 0x000fe40008000000 */
[----:B------:R-:W-:Y:S02]  /*3a00*/  USHF.R.U32.HI UR12, URZ, 0x4, UR12 ;  /* 0x00000004ff0c7899 */ /* 0x000fe4000801160c */
[----:B------:R-:W-:Y:S02]  /*3a10*/  UIADD3 UR28, UP3, UPT, UR64, 0x8000080, URZ ;  /* 0x08000080401c7890 */ /* 0x000fe4000ff7e0ff */
[----:B------:R-:W-:Y:S01]  /*3a20*/  USGXT.U32 UR12, UR12, 0xe ;  /* 0x0000000e0c0c789a */ /* 0x000fe20008000000 */
[----:B------:R-:W-:Y:S01]  /*3a30*/  UMOV UR29, URZ ;  /* 0x000000ff001d7c82 */ /* 0x000fe20008000000 */
[----:B------:R-:W-:-:S02]  /*3a40*/  ULOP3.LUT UR64, UR64, 0x8000000, URZ, 0xfc, !UPT ;  /* 0x0800000040407892 */ /* 0x000fc4000f8efcff */
[----:B------:R-:W-:Y:S02]  /*3a50*/  UIADD3.X UR29, UPT, UPT, UR29, 0x40004040, URZ, UP3, !UPT ;  /* 0x400040401d1d7890 */ /* 0x000fe40009ffe4ff */
[----:B------:R-:W-:Y:S02]  /*3a60*/  UIADD3 UR30, UP3, UPT, UR12, 0x2, URZ ;  /* 0x000000020c1e7890 */ /* 0x000fe4000ff7e0ff */
[----:B------:R-:W-:Y:S02]  /*3a70*/  UIADD3 UR32, UP6, UPT, UR12, 0x4, URZ ;  /* 0x000000040c207890 */ /* 0x000fe4000ffde0ff */
[----:B------:R-:W-:Y:S01]  /*3a80*/  UIADD3.X UR31, UPT, UPT, UR5, 0x40004040, URZ, UP3, !UPT ;  /* 0x40004040051f7890 */ /* 0x000fe20009ffe4ff */
[----:B------:R-:W-:Y:S01]  /*3a90*/  ELECT P3, URZ, PT ;  /* 0x0000000000ff782f */ /* 0x000fe20003860000 */
[----:B------:R-:W-:Y:S02]  /*3aa0*/  UIADD3 UR34, UP5, UPT, UR12, 0x6, URZ ;  /* 0x000000060c227890 */ /* 0x000fe4000ffbe0ff */
[----:B------:R-:W-:-:S02]  /*3ab0*/  UIADD3.X UR33, UPT, UPT, UR5, 0x40004040, URZ, UP6, !UPT ;  /* 0x4000404005217890 */ /* 0x000fc4000b7fe4ff */
[----:B------:R-:W-:Y:S01]  /*3ac0*/  UIADD3.64 UR60, UPT, UPT, UR28, 0x80, URZ ;  /* 0x000000801c3c7897 */ /* 0x000fe2000fffe0ff */
[----:B------:R-:W-:Y:S01]  /*3ad0*/  UMOV UR62, 0x0 ;  /* 0x00000000003e7882 */ /* 0x000fe20000000000 */
[----:B------:R-:W-:Y:S01]  /*3ae0*/  UMOV UR63, 0x8048490 ;  /* 0x08048490003f7882 */ /* 0x000fe20000000000 */
[----:B------:R-:W-:Y:S01]  /*3af0*/  UIADD3 UR36, UP4, UPT, UR12, 0x80, URZ ;  /* 0x000000800c247890 */ /* 0x000fe2000ff9e0ff */
[----:B------:R-:W-:Y:S01]  /*3b00*/  UMOV UR65, 0x40004040 ;  /* 0x4000404000417882 */ /* 0x000fe20000000000 */
[----:B------:R-:W-:Y:S01]  /*3b10*/  UMOV UR66, UR12 ;  /* 0x0000000c00427c82 */ /* 0x000fe20008000000 */
[----:B------:R-:W-:Y:S01]  /*3b20*/  UMOV UR67, 0x40004040 ;  /* 0x4000404000437882 */ /* 0x000fe20000000000 */
[----:B------:R-:W-:Y:S01]  /*3b30*/  UMOV UR14, 0x0 ;  /* 0x00000000000e7882 */ /* 0x000fe20000000000 */
[----:B------:R-:W-:Y:S01]  /*3b40*/  UMOV UR15, 0x8048490 ;  /* 0x08048490000f7882 */ /* 0x000fe20000000000 */
[----:B------:R-:W-:Y:S01]  /*3b50*/  UIADD3 UR38, UP3, UPT, UR12, 0x82, URZ ;  /* 0x000000820c267890 */ /* 0x000fe2000ff7e0ff */
[----:B------:R0:W-:Y:S01]  /*3b60*/  UTCHMMA gdesc[UR64], gdesc[UR66], tmem[UR9], tmem[UR62], idesc[UR63], !UPT ;  /* 0x00ff3e42400075ea */ /* 0x0001e2000f800009 */
[----:B------:R-:W-:Y:S01]  /*3b70*/  UIADD3 UR40, UP6, UPT, UR12, 0x84, URZ ;  /* 0x000000840c287890 */ /* 0x000fe2000ffde0ff */
[----:B------:R1:W-:Y:S01]  /*3b80*/  UTCHMMA gdesc[UR28], gdesc[UR30], tmem[UR9], tmem[UR14], idesc[UR15], UPT ;  /* 0x00ff0e1e1c0075ea */ /* 0x0003e2000b800009 */
[----:B------:R-:W-:Y:S01]  /*3b90*/  UIADD3.X UR35, UPT, UPT, UR5, 0x40004040, URZ, UP5, !UPT ;  /* 0x4000404005237890 */ /* 0x000fe2000affe4ff */
[----:B------:R-:W-:Y:S01]  /*3ba0*/  @P3 MOV R4, R152 ;  /* 0x0000009800043202 */ /* 0x000fe20000000f00 */
[----:B------:R-:W-:-:S02]  /*3bb0*/  UIADD3 UR42, UP5, UPT, UR12, 0x86, URZ ;  /* 0x000000860c2a7890 */ /* 0x000fc4000ffbe0ff */
[----:B------:R-:W-:Y:S02]  /*3bc0*/  UIADD3.X UR37, UPT, UPT, UR5, 0x40004040, URZ, UP4, !UPT ;  /* 0x4000404005257890 */ /* 0x000fe4000a7fe4ff */
[----:B------:R-:W-:Y:S01]  /*3bd0*/  UIADD3 UR46, UP4, UPT, UR12, 0x100, URZ ;  /* 0x000001000c2e7890 */ /* 0x000fe2000ff9e0ff */
[----:B0-----:R-:W-:Y:S01]  /*3be0*/  @P3 R2UR UR64, R4 ;  /* 0x00000000044032ca */ /* 0x001fe200000e0000 */
[----:B------:R-:W-:Y:S02]  /*3bf0*/  UIADD3.64 UR62, UPT, UPT, UR28, 0x100, URZ ;  /* 0x000001001c3e7897 */ /* 0x000fe4000fffe0ff */
[----:B-1----:R-:W-:Y:S02]  /*3c00*/  UIADD3.64 UR14, UPT, UPT, UR28, 0x180, URZ ;  /* 0x000001801c0e7897 */ /* 0x002fe4000fffe0ff */
[----:B------:R-:W-:Y:S02]  /*3c10*/  UIADD3.X UR39, UPT, UPT, UR5, 0x40004040, URZ, UP3, !UPT ;  /* 0x4000404005277890 */ /* 0x000fe40009ffe4ff */
[----:B------:R-:W-:Y:S01]  /*3c20*/  UIADD3.64 UR66, UPT, UPT, UR28, 0x200, URZ ;  /* 0x000002001c427897 */ /* 0x000fe2000fffe0ff */
[----:B------:R-:W-:Y:S01]  /*3c30*/  UMOV UR70, 0x0 ;  /* 0x0000000000467882 */ /* 0x000fe20000000000 */
[----:B------:R-:W-:Y:S01]  /*3c40*/  UMOV UR71, 0x8048490 ;  /* 0x0804849000477882 */ /* 0x000fe20000000000 */
[----:B------:R-:W-:Y:S01]  /*3c50*/  UIADD3 UR48, UP3, UPT, UR12, 0x102, URZ ;  /* 0x000001020c307890 */ /* 0x000fe2000ff7e0ff */
[----:B------:R0:W-:Y:S01]  /*3c60*/  UTCHMMA gdesc[UR60], gdesc[UR32], tmem[UR9], tmem[UR70], idesc[UR71], UPT ;  /* 0x00ff46203c0075ea */ /* 0x0001e2000b800009 */
[----:B------:R-:W-:-:S02]  /*3c70*/  UIADD3.X UR41, UPT, UPT, UR5, 0x40004040, URZ, UP6, !UPT ;  /* 0x4000404005297890 */ /* 0x000fc4000b7fe4ff */
[----:B------:R-:W-:Y:S02]  /*3c80*/  UIADD3.64 UR30, UPT, UPT, UR28, 0x280, URZ ;  /* 0x000002801c1e7897 */ /* 0x000fe4000fffe0ff */
[----:B------:R-:W-:Y:S02]  /*3c90*/  UIADD3 UR50, UP6, UPT, UR12, 0x104, URZ ;  /* 0x000001040c327890 */ /* 0x000fe4000ffde0ff */
[----:B------:R-:W-:Y:S02]  /*3ca0*/  UIADD3.X UR43, UPT, UPT, UR5, 0x40004040, URZ, UP5, !UPT ;  /* 0x40004040052b7890 */ /* 0x000fe4000affe4ff */
[----:B------:R-:W-:Y:S02]  /*3cb0*/  UIADD3 UR52, UP5, UPT, UR12, 0x106, URZ ;  /* 0x000001060c347890 */ /* 0x000fe4000ffbe0ff */
[----:B------:R-:W-:Y:S02]  /*3cc0*/  UIADD3.X UR47, UPT, UPT, UR5, 0x40004040, URZ, UP4, !UPT ;  /* 0x40004040052f7890 */ /* 0x000fe4000a7fe4ff */
[----:B0-----:R-:W-:Y:S01]  /*3cd0*/  UIADD3.64 UR70, UPT, UPT, UR28, 0x300, URZ ;  /* 0x000003001c467897 */ /* 0x001fe2000fffe0ff */
[----:B------:R-:W-:Y:S01]  /*3ce0*/  UMOV UR16, 0x0 ;  /* 0x0000000000107882 */ /* 0x000fe20000000000 */
[----:B------:R-:W-:Y:S01]  /*3cf0*/  UMOV UR17, 0x8048490 ;  /* 0x0804849000117882 */ /* 0x000fe20000000000 */
[----:B------:R-:W-:Y:S01]  /*3d00*/  UIADD3 UR54, UP4, UPT, UR12, 0x180, URZ ;  /* 0x000001800c367890 */ /* 0x000fe2000ff9e0ff */
[----:B------:R0:W-:Y:S01]  /*3d10*/  UTCHMMA gdesc[UR62], gdesc[UR34], tmem[UR9], tmem[UR16], idesc[UR17], UPT ;  /* 0x00ff10223e0075ea */ /* 0x0001e2000b800009 */
[----:B------:R-:W-:-:S02]  /*3d20*/  UIADD3.X UR49, UPT, UPT, UR5, 0x40004040, URZ, UP3, !UPT ;  /* 0x4000404005317890 */ /* 0x000fc40009ffe4ff */
[----:B------:R-:W-:Y:S01]  /*3d30*/  UIADD3.64 UR60, UPT, UPT, UR28, 0x380, URZ ;  /* 0x000003801c3c7897 */ /* 0x000fe2000fffe0ff */
[----:B------:R-:W-:Y:S01]  /*3d40*/  UMOV UR18, 0x0 ;  /* 0x0000000000127882 */ /* 0x000fe20000000000 */
[----:B------:R-:W-:Y:S01]  /*3d50*/  UMOV UR19, 0x8048490 ;  /* 0x0804849000137882 */ /* 0x000fe20000000000 */
[----:B------:R-:W-:Y:S01]  /*3d60*/  UIADD3 UR58, UP3, UPT, UR12, 0x182, URZ ;  /* 0x000001820c3a7890 */ /* 0x000fe2000ff7e0ff */
[----:B------:R1:W-:Y:S01]  /*3d70*/  UTCHMMA gdesc[UR14], gdesc[UR36], tmem[UR9], tmem[UR18], idesc[UR19], UPT ;  /* 0x00ff12240e0075ea */ /* 0x0003e2000b800009 */
[----:B------:R-:W-:Y:S02]  /*3d80*/  UIADD3.X UR51, UPT, UPT, UR5, 0x40004040, URZ, UP6, !UPT ;  /* 0x4000404005337890 */ /* 0x000fe4000b7fe4ff */
[----:B------:R-:W-:Y:S01]  /*3d90*/  UIADD3.64 UR32, UPT, UPT, UR28, 0x400, URZ ;  /* 0x000004001c207897 */ /* 0x000fe2000fffe0ff */
[----:B------:R-:W-:Y:S01]  /*3da0*/  UMOV UR20, 0x0 ;  /* 0x0000000000147882 */ /* 0x000fe20000000000 */
[----:B------:R-:W-:Y:S01]  /*3db0*/  UMOV UR21, 0x8048490 ;  /* 0x0804849000157882 */ /* 0x000fe20000000000 */
[----:B------:R-:W-:Y:S01]  /*3dc0*/  UIADD3 UR56, UP6, UPT, UR12, 0x184, URZ ;  /* 0x000001840c387890 */ /* 0x000fe2000ffde0ff */
[----:B------:R-:W-:Y:S01]  /*3dd0*/  UTCHMMA gdesc[UR66], gdesc[UR38], tmem[UR9], tmem[UR20], idesc[UR21], UPT ;  /* 0x00ff1426420075ea */ /* 0x000fe2000b800009 */
[----:B------:R-:W-:-:S02]  /*3de0*/  UIADD3.X UR53, UPT, UPT, UR5, 0x40004040, URZ, UP5, !UPT ;  /* 0x4000404005357890 */ /* 0x000fc4000affe4ff */
[----:B------:R-:W-:Y:S02]  /*3df0*/  UIADD3.64 UR72, UPT, UPT, UR28, 0x480, URZ ;  /* 0x000004801c487897 */ /* 0x000fe4000fffe0ff */
[----:B------:R-:W-:Y:S01]  /*3e00*/  UIADD3 UR68, UP5, UPT, UR12, 0x186, URZ ;  /* 0x000001860c447890 */ /* 0x000fe2000ffbe0ff */
[----:B0-----:R-:W-:Y:S01]  /*3e10*/  UMOV UR34, 0x0 ;  /* 0x0000000000227882 */ /* 0x001fe20000000000 */
[----:B------:R-:W-:Y:S01]  /*3e20*/  UMOV UR35, 0x8048490 ;  /* 0x0804849000237882 */ /* 0x000fe20000000000 */
[----:B------:R-:W-:Y:S01]  /*3e30*/  UIADD3.64 UR74, UPT, UPT, UR28, 0x500, URZ ;  /* 0x000005001c4a7897 */ /* 0x000fe2000fffe0ff */
[----:B------:R0:W-:Y:S01]  /*3e40*/  UTCHMMA gdesc[UR30], gdesc[UR40], tmem[UR9], tmem[UR34], idesc[UR35], UPT ;  /* 0x00ff22281e0075ea */ /* 0x0001e2000b800009 */
[----:B------:R-:W-:Y:S02]  /*3e50*/  UIADD3.X UR55, UPT, UPT, UR5, 0x40004040, URZ, UP4, !UPT ;  /* 0x4000404005377890 */ /* 0x000fe4000a7fe4ff */
[----:B------:R-:W-:Y:S02]  /*3e60*/  UIADD3.64 UR16, UPT, UPT, UR28, 0x580, URZ ;  /* 0x000005801c107897 */ /* 0x000fe4000fffe0ff */
[----:B------:R-:W-:-:S02]  /*3e70*/  UIADD3.X UR59, UPT, UPT, UR5, 0x40004040, URZ, UP3, !UPT ;  /* 0x40004040053b7890 */ /* 0x000fc40009ffe4ff */
[----:B------:R-:W-:Y:S02]  /*3e80*/  UIADD3.64 UR62, UPT, UPT, UR28, 0x600, URZ ;  /* 0x000006001c3e7897 */ /* 0x000fe4000fffe0ff */
[----:B------:R-:W-:Y:S01]  /*3e90*/  UIADD3.X UR57, UPT, UPT, UR5, 0x40004040, URZ, UP6, !UPT ;  /* 0x4000404005397890 */ /* 0x000fe2000b7fe4ff */
[----:B-1----:R-:W-:Y:S01]  /*3ea0*/  UMOV UR36, 0x0 ;  /* 0x0000000000247882 */ /* 0x002fe20000000000 */
[----:B------:R-:W-:Y:S01]  /*3eb0*/  UMOV UR37, 0x8048490 ;  /* 0x0804849000257882 */ /* 0x000fe20000000000 */
[----:B0-----:R-:W-:Y:S01]  /*3ec0*/  UIADD3.64 UR34, UPT, UPT, UR28, 0x680, URZ ;  /* 0x000006801c227897 */ /* 0x001fe2000fffe0ff */
[----:B------:R0:W-:Y:S01]  /*3ed0*/  UTCHMMA gdesc[UR70], gdesc[UR42], tmem[UR9], tmem[UR36], idesc[UR37], UPT ;  /* 0x00ff242a460075ea */ /* 0x0001e2000b800009 */
[----:B------:R-:W-:Y:S01]  /*3ee0*/  UIADD3.X UR69, UPT, UPT, UR5, 0x40004040, URZ, UP5, !UPT ;  /* 0x4000404005457890 */ /* 0x000fe2000affe4ff */
[----:B------:R0:W-:Y:S01]  /*3ef0*/  UTCHMMA gdesc[UR60], gdesc[UR46], tmem[UR9], tmem[UR18], idesc[UR19], UPT ;  /* 0x00ff122e3c0075ea */ /* 0x0001e2000b800009 */
[----:B------:R-:W-:Y:S01]  /*3f00*/  UIADD3.64 UR28, UPT, UPT, UR28, 0x700, URZ ;  /* 0x000007001c1c7897 */ /* 0x000fe2000fffe0ff */
[----:B------:R0:W-:Y:S01]  /*3f10*/  UTCHMMA gdesc[UR32], gdesc[UR48], tmem[UR9], tmem[UR20], idesc[UR21], UPT ;  /* 0x00ff1430200075ea */ /* 0x0001e2000b800009 */
[----:B------:R-:W-:Y:S01]  /*3f20*/  UMOV UR14, 0x0 ;  /* 0x00000000000e7882 */ /* 0x000fe20000000000 */
[----:B------:R-:W-:Y:S01]  /*3f30*/  UMOV UR15, 0x8048490 ;  /* 0x08048490000f7882 */ /* 0x000fe20000000000 */
[----:B------:R-:W-:Y:S01]  /*3f40*/  UMOV UR22, 0x0 ;  /* 0x0000000000167882 */ /* 0x000fe20000000000 */
[----:B------:R0:W-:Y:S01]  /*3f50*/  UTCHMMA gdesc[UR72], gdesc[UR50], tmem[UR9], tmem[UR14], idesc[UR15], UPT ;  /* 0x00ff0e32480075ea */ /* 0x0001e2000b800009 */
[----:B------:R-:W-:Y:S01]  /*3f60*/  UMOV UR23, 0x8048490 ;  /* 0x0804849000177882 */ /* 0x000fe20000000000 */
[----:B------:R0:W-:Y:S01]  /*3f70*/  UTCHMMA gdesc[UR74], gdesc[UR52], tmem[UR9], tmem[UR36], idesc[UR37], UPT ;  /* 0x00ff24344a0075ea */ /* 0x0001e2000b800009 */
[----:B------:R-:W-:Y:S01]  /*3f80*/  UMOV UR24, 0x0 ;  /* 0x0000000000187882 */ /* 0x000fe20000000000 */
[----:B------:R-:W-:Y:S01]  /*3f90*/  UMOV UR25, 0x8048490 ;  /* 0x0804849000197882 */ /* 0x000fe20000000000 */
[----:B------:R0:W-:Y:S01]  /*3fa0*/  UTCHMMA gdesc[UR16], gdesc[UR54], tmem[UR9], tmem[UR18], idesc[UR19], UPT ;  /* 0x00ff1236100075ea */ /* 0x0001e2000b800009 */
[----:B------:R-:W-:Y:S01]  /*3fb0*/  UMOV UR26, 0x0 ;  /* 0x00000000001a7882 */ /* 0x000fe20000000000 */
[----:B------:R-:W-:Y:S01]  /*3fc0*/  UMOV UR27, 0x8048490 ;  /* 0x08048490001b7882 */ /* 0x000fe20000000000 */
[----:B------:R0:W-:Y:S01]  /*3fd0*/  UTCHMMA gdesc[UR62], gdesc[UR58], tmem[UR9], tmem[UR22], idesc[UR23], UPT ;  /* 0x00ff163a3e0075ea */ /* 0x0001e2000b800009 */
[----:B------:R0:W-:Y:S01]  /*3fe0*/  UTCHMMA gdesc[UR34], gdesc[UR56], tmem[UR9], tmem[UR24], idesc[UR25], UPT ;  /* 0x00ff1838220075ea */ /* 0x0001e2000b800009 */
[----:B------:R0:W-:Y:S01]  /*3ff0*/  UTCHMMA gdesc[UR28], gdesc[UR68], tmem[UR9], tmem[UR26], idesc[UR27], UPT ;  /* 0x00ff1a441c0075ea */ /* 0x0001e2000b800009 */
[----:B------:R0:W-:Y:S01]  /*4000*/  UTCBAR [UR64], URZ ;  /* 0x000000ff400073e9 */ /* 0x0001e200080000ff */
[----:B------:R-:W-:Y:S01]  /*4010*/  NOP ;  /* 0x0000000000007918 */ /* 0x000fe20000000000 */
.L_x_6:
[----:B------:R-:W-:Y:S05]  /*4020*/  BRA.U !UP0, `(.L_x_7) ;  /* 0x0000000108087547 */ /* 0x000fea000b800000 */
[----:B------:R-:W1:Y:S02]  /*4030*/  SYNCS.PHASECHK.TRANS64.TRYWAIT P3, [UR6+0x12000], RZ ;  /* 0x012000ffff0075a7 */ /* 0x000e640008061106 */
[----:B-1----:R-:W-:Y:S05]  /*4040*/  @!P3 BRA `(.L_x_8) ;  /* 0x000000800060b947 */ /* 0x002fea0003800000 */
.L_x_7:
[----:B0-----:R-:W-:Y:S01]  /*4050*/  R2UR UR14, R142 ;  /* 0x000000008e0e72ca */ /* 0x001fe200000e0000 */
[----:B------:R-:W-:Y:S01]  /*4060*/  BAR.SYNC.DEFER_BLOCKING 0x0 ;  /* 0x0000000000007b1d */ /* 0x000fe20000010000 */
[--C-:B------:R-:W-:Y:S02]  /*4070*/  SHF.R.U32.HI R12, RZ, 0x2, R0.reuse ;  /* 0x00000002ff0c7819 */ /* 0x100fe40000011600 */
[----:B------:R-:W-:Y:S02]  /*4080*/  SHF.R.U32.HI R21, RZ, 0x1, R0 ;  /* 0x00000001ff157819 */ /* 0x000fe40000011600 */
[----:B------:R-:W-:-:S03]  /*4090*/  LOP3.LUT R17, R12, 0x38, RZ, 0xc0, !PT ;  /* 0x000000380c117812 */ /* 0x000fc600078ec0ff */
[----:B------:R-:W0:Y:S01]  /*40a0*/  S2UR UR15, SR_CTAID.Y ;  /* 0x00000000000f79c3 */ /* 0x000e220000002600 */
[----:B------:R-:W1:Y:S01]  /*40b0*/  LDCU UR17, c[0x0][0x3a8] ;  /* 0x00007500ff1177ac */ /* 0x000e620008000800 */
[----:B------:R-:W-:Y:S02]  /*40c0*/  LOP3.LUT R12, R0, 0xf, RZ, 0xc0, !PT ;  /* 0x0000000f000c7812 */ /* 0x000fe400078ec0ff */
[----:B------:R-:W-:Y:S01]  /*40d0*/  LOP3.LUT R17, R17, 0x1f, R0, 0xf8, !PT ;  /* 0x0000001f11117812 */ /* 0x000fe200078ef800 */
[----:B------:R-:W2:Y:S01]  /*40e0*/  LDCU UR43, c[0x0][0x3d4] ;  /* 0x00007a80ff2b77ac */ /* 0x000ea20008000800 */
[----:B------:R-:W-:Y:S01]  /*40f0*/  LDTM.16dp32bit_t0_t15.x8 R4, tmem[UR14] ;  /* 0x0000000e000479ee */ /* 0x000fe20008980000 */
[----:B------:R-:W1:Y:S01]  /*4100*/  LDTM.16dp32bit_t16_t31.x8 R4, tmem[UR14+0x8] ;  /* 0x0000080e000479ee */ /* 0x000e6200089a0000 */
[----:B------:R-:W-:Y:S01]  /*4110*/  PRMT R28, RZ, 0x7610, R28 ;  /* 0x00007610ff1c7816 */ /* 0x000fe2000000001c */
[----:B------:R-:W3:Y:S01]  /*4120*/  LDC.64 R22, c[0x0][0x390] ;  /* 0x0000e400ff167b82 */ /* 0x000ee20000000a00 */
[----:B------:R-:W0:Y:S01]  /*4130*/  LDCU UR14, c[0x0][0x3d0] ;  /* 0x00007a00ff0e77ac */ /* 0x000e220008000800 */
[----:B------:R-:W-:Y:S01]  /*4140*/  IMAD.SHL.U32 R144, R17, 0x10, RZ ;  /* 0x0000001011907824 */ /* 0x000fe200078e00ff */
[----:B------:R-:W-:Y:S01]  /*4150*/  PRMT R30, RZ, 0x7610, R30 ;  /* 0x00007610ff1e7816 */ /* 0x000fe2000000001e */
[----:B------:R-:W4:Y:S01]  /*4160*/  LDCU UR16, c[0x0][0x3d8] ;  /* 0x00007b00ff1077ac */ /* 0x000f220008000800 */
[----:B------:R-:W-:-:S02]  /*4170*/  PRMT R32, RZ, 0x7610, R32 ;  /* 0x00007610ff207816 */ /* 0x000fc40000000020 */
[----:B------:R-:W-:Y:S01]  /*4180*/  LOP3.LUT R20, R144, 0x1b0, RZ, 0xc0, !PT ;  /* 0x000001b090147812 */ /* 0x000fe200078ec0ff */
[----:B------:R-:W5:Y:S01]  /*4190*/  LDC R25, c[0x0][0x3d8] ;  /* 0x0000f600ff197b82 */ /* 0x000f620000000800 */
[----:B------:R-:W3:Y:S01]  /*41a0*/  LDCU UR18, c[0x0][0x3d8] ;  /* 0x00007b00ff1277ac */ /* 0x000ee20008000800 */
[----:B------:R-:W-:Y:S02]  /*41b0*/  PRMT R34, RZ, 0x7610, R34 ;  /* 0x00007610ff227816 */ /* 0x000fe40000000022 */
[----:B------:R-:W-:Y:S01]  /*41c0*/  LOP3.LUT R133, R20, 0x40, R21, 0xf8, !PT ;  /* 0x0000004014857812 */ /* 0x000fe200078ef815 */
[----:B------:R-:W3:Y:S01]  /*41d0*/  LDCU UR20, c[0x0][0x3d8] ;  /* 0x00007b00ff1477ac */ /* 0x000ee20008000800 */
[----:B--2---:R-:W-:Y:S01]  /*41e0*/  IMAD R12, R12, UR43, RZ ;  /* 0x0000002b0c0c7c24 */ /* 0x004fe2000f8e02ff */
[----:B------:R-:W-:Y:S01]  /*41f0*/  PRMT R36, RZ, 0x7610, R36 ;  /* 0x00007610ff247816 */ /* 0x000fe20000000024 */
[----:B------:R-:W2:Y:S01]  /*4200*/  LDC R21, c[0x0][0x3d8] ;  /* 0x0000f600ff157b82 */ /* 0x000ea20000000800 */
[----:B------:R-:W3:Y:S01]  /*4210*/  LDCU UR19, c[0x0][0x3d8] ;  /* 0x00007b00ff1377ac */ /* 0x000ee20008000800 */
[----:B------:R-:W-:Y:S01]  /*4220*/  VIADD R133, R133, UR6 ;  /* 0x0000000685857c36 */ /* 0x000fe20008000000 */
[----:B------:R-:W-:Y:S01]  /*4230*/  PRMT R38, RZ, 0x7610, R38 ;  /* 0x00007610ff267816 */ /* 0x000fe20000000026 */
[----:B-1----:R-:W-:Y:S01]  /*4240*/  FMUL R14, R4, UR17 ;  /* 0x00000011040e7c20 */ /* 0x002fe20008400000 */
[----:B------:R-:W-:Y:S01]  /*4250*/  FMUL R15, R5, UR17 ;  /* 0x00000011050f7c20 */ /* 0x000fe20008400000 */
[----:B------:R-:W-:Y:S01]  /*4260*/  FMUL R16, R6, UR17 ;  /* 0x0000001106107c20 */ /* 0x000fe20008400000 */
[----:B0-----:R-:W-:Y:S01]  /*4270*/  UIMAD UR14, UR15, UR14, URZ ;  /* 0x0000000e0f0e72a4 */ /* 0x001fe2000f8e02ff */
[----:B------:R-:W-:Y:S01]  /*4280*/  FMUL R17, R8, UR17 ;  /* 0x0000001108117c20 */ /* 0x000fe20008400000 */
[----:B------:R-:W-:Y:S01]  /*4290*/  FMUL R19, R10, UR17 ;  /* 0x000000110a137c20 */ /* 0x000fe20008400000 */
[----:B------:R-:W0:Y:S01]  /*42a0*/  LDC R27, c[0x0][0x3d8] ;  /* 0x0000f600ff1b7b82 */ /* 0x000e220000000800 */
[----:B------:R-:W-:Y:S01]  /*42b0*/  FMNMX3 R18, R14, R15, R16, !PT ;  /* 0x0000000f0e127276 */ /* 0x000fe20007800010 */
[----:B------:R-:W-:Y:S01]  /*42c0*/  FMUL R14, R7, UR17 ;  /* 0x00000011070e7c20 */ /* 0x000fe20008400000 */
[----:B------:R-:W-:Y:S01]  /*42d0*/  USHF.L.U32 UR15, UR14, 0x1, URZ ;  /* 0x000000010e0f7899 */ /* 0x000fe200080006ff */
[----:B------:R-:W-:-:S02]  /*42e0*/  IMAD.SHL.U32 R15, R12, 0x2, RZ ;  /* 0x000000020c0f7824 */ /* 0x000fc400078e00ff */
[----:B------:R-:W-:Y:S01]  /*42f0*/  FMUL R16, R9, UR17 ;  /* 0x0000001109107c20 */ /* 0x000fe20008400000 */
[----:B------:R-:W-:Y:S01]  /*4300*/  IMAD.HI R12, R12, 0x2, RZ ;  /* 0x000000020c0c7827 */ /* 0x000fe200078e02ff */
[----:B------:R-:W-:Y:S01]  /*4310*/  FMNMX3 R14, R18, R14, R17, !PT ;  /* 0x0000000e120e7276 */ /* 0x000fe20007800011 */
[----:B------:R-:W1:Y:S01]  /*4320*/  LDC R24, c[0x0][0x3d8] ;  /* 0x0000f600ff187b82 */ /* 0x000e620000000800 */
[----:B---3--:R-:W-:Y:S01]  /*4330*/  IADD3 R163, P3, P4, R15, UR15, R22 ;  /* 0x0000000f0fa37c10 */ /* 0x008fe2000fc7e016 */
[----:B------:R-:W-:Y:S01]  /*4340*/  UIMAD.WIDE UR14, UR14, 0x2, URZ ;  /* 0x000000020e0e78a5 */ /* 0x000fe2000f8e02ff */
[----:B------:R-:W-:Y:S01]  /*4350*/  FMNMX3 R19, R14, R16, R19, !PT ;  /* 0x000000100e137276 */ /* 0x000fe20007800013 */
[----:B------:R-:W-:Y:S01]  /*4360*/  FMUL R14, R11, UR17 ;  /* 0x000000110b0e7c20 */ /* 0x000fe20008400000 */
[C---:B------:R-:W-:Y:S02]  /*4370*/  LEA.HI R15, R0.reuse, 0x70, RZ, 0x1c ;  /* 0x00000070000f7811 */ /* 0x040fe400078fe0ff */
[----:B------:R-:W-:Y:S01]  /*4380*/  LEA.HI R16, R0, 0xf0, RZ, 0x1c ;  /* 0x000000f000107811 */ /* 0x000fe200078fe0ff */
[----:B------:R-:W3:Y:S01]  /*4390*/  LDC R18, c[0x0][0x3d8] ;  /* 0x0000f600ff127b82 */ /* 0x000ee20000000800 */
[----:B------:R-:W-:Y:S01]  /*43a0*/  IADD3.X R23, PT, PT, R12, UR15, R23, P3, P4 ;  /* 0x0000000f0c177c10 */ /* 0x000fe20009fe8417 */
[----:B------:R-:W-:Y:S01]  /*43b0*/  IMAD R20, R15, UR19, RZ ;  /* 0x000000130f147c24 */ /* 0x000fe2000f8e02ff */
[----:B------:R-:W-:-:S02]  /*43c0*/  SHF.R.U32.HI R12, RZ, 0x4, R0 ;  /* 0x00000004ff0c7819 */ /* 0x000fc40000011600 */
[----:B------:R-:W-:Y:S01]  /*43d0*/  FMNMX R147, R14, R19, !PT ;  /* 0x000000130e937209 */ /* 0x000fe20007800000 */
[----:B------:R-:W0:Y:S01]  /*43e0*/  LDCU UR14, c[0x0][0x3d8] ;  /* 0x00007b00ff0e77ac */ /* 0x000e220008000800 */
[----:B------:R-:W-:Y:S01]  /*43f0*/  SGXT.U32 R12, R12, 0x4 ;  /* 0x000000040c0c781a */ /* 0x000fe20000000000 */
[----:B------:R-:W1:Y:S01]  /*4400*/  LDC R29, c[0x0][0x3d8] ;  /* 0x0000f600ff1d7b82 */ /* 0x000e620000000800 */
[----:B------:R-:W-:Y:S02]  /*4410*/  LEA.HI R14, R0, 0x30, RZ, 0x1c ;  /* 0x00000030000e7811 */ /* 0x000fe400078fe0ff */
[----:B------:R-:W-:Y:S01]  /*4420*/  LEA R180, P3, R20, R163, 0x1 ;  /* 0x000000a314b47211 */ /* 0x000fe200078608ff */
[----:B----4-:R-:W-:Y:S01]  /*4430*/  IMAD R17, R12, UR16, RZ ;  /* 0x000000100c117c24 */ /* 0x010fe2000f8e02ff */
[----:B------:R-:W-:Y:S01]  /*4440*/  LEA.HI R12, R0, 0xb0, RZ, 0x1c ;  /* 0x000000b0000c7811 */ /* 0x000fe200078fe0ff */
[----:B------:R-:W-:Y:S01]  /*4450*/  IMAD R19, R14, UR18, RZ ;  /* 0x000000120e137c24 */ /* 0x000fe2000f8e02ff */
[----:B------:R-:W-:Y:S01]  /*4460*/  LEA.HI.X.SX32 R181, R20, R23, 0x1, P3 ;  /* 0x0000001714b57211 */ /* 0x000fe200018f0eff */
[----:B------:R-:W4:Y:S01]  /*4470*/  LDC R31, c[0x0][0x3d8] ;  /* 0x0000f600ff1f7b82 */ /* 0x000f220000000800 */
[----:B------:R-:W-:-:S02]  /*4480*/  LEA R194, P5, R17, R163, 0x1 ;  /* 0x000000a311c27211 */ /* 0x000fc400078a08ff */
[----:B------:R-:W-:Y:S02]  /*4490*/  LEA R188, P4, R19, R163, 0x1 ;  /* 0x000000a313bc7211 */ /* 0x000fe400078808ff */
[-C--:B------:R-:W-:Y:S02]  /*44a0*/  LEA.HI.X.SX32 R195, R17, R23.reuse, 0x1, P5 ;  /* 0x0000001711c37211 */ /* 0x080fe400028f0eff */
[----:B------:R-:W-:Y:S01]  /*44b0*/  LEA.HI.X.SX32 R189, R19, R23, 0x1, P4 ;  /* 0x0000001713bd7211 */ /* 0x000fe200020f0eff */
[----:B------:R-:W4:Y:S01]  /*44c0*/  LDC R33, c[0x0][0x3d8] ;  /* 0x0000f600ff217b82 */ /* 0x000f220000000800 */
[----:B---3--:R-:W-:Y:S01]  /*44d0*/  LEA R18, R18, R17, 0x4 ;  /* 0x0000001112127211 */ /* 0x008fe200078e20ff */
[----:B0-----:R-:W-:Y:S01]  /*44e0*/  IMAD R22, R16, UR14, RZ ;  /* 0x0000000e10167c24 */ /* 0x001fe2000f8e02ff */
[----:B------:R-:W-:Y:S02]  /*44f0*/  PRMT R20, RZ, 0x7610, R20 ;  /* 0x00007610ff147816 */ /* 0x000fe40000000014 */
[-C--:B------:R-:W-:Y:S01]  /*4500*/  LEA R192, P6, R18, R163.reuse, 0x1 ;  /* 0x000000a312c07211 */ /* 0x080fe200078c08ff */
[----:B--2---:R-:W-:Y:S01]  /*4510*/  IMAD R14, R21, 0x10, R18 ;  /* 0x00000010150e7824 */ /* 0x004fe200078e0212 */
[----:B------:R-:W-:Y:S01]  /*4520*/  PRMT R40, RZ, 0x7610, R40 ;  /* 0x00007610ff287816 */ /* 0x000fe20000000028 */
[----:B------:R-:W-:Y:S01]  /*4530*/  IMAD R21, R12, UR20, RZ ;  /* 0x000000140c157c24 */ /* 0x000fe2000f8e02ff */
[----:B------:R-:W0:Y:S01]  /*4540*/  LDC R26, c[0x0][0x3d8] ;  /* 0x0000f600ff1a7b82 */ /* 0x000e220000000800 */
[----:B-----5:R-:W-:Y:S01]  /*4550*/  IMAD R12, R25, 0x20, R14 ;  /* 0x00000020190c7824 */ /* 0x020fe200078e020e */
[----:B------:R-:W-:-:S02]  /*4560*/  LEA R190, P5, R14, R163, 0x1 ;  /* 0x000000a30ebe7211 */ /* 0x000fc400078a08ff */
[----:B------:R-:W-:Y:S01]  /*4570*/  LEA.HI.X.SX32 R193, R18, R23, 0x1, P6 ;  /* 0x0000001712c17211 */ /* 0x000fe200030f0eff */
[----:B------:R-:W-:Y:S01]  /*4580*/  IMAD R15, R27, 0x10, R12 ;  /* 0x000000101b0f7824 */ /* 0x000fe200078e020c */
[----:B------:R-:W-:Y:S01]  /*4590*/  LEA R186, P6, R12, R163, 0x1 ;  /* 0x000000a30cba7211 */ /* 0x000fe200078c08ff */
[----:B------:R-:W2:Y:S01]  /*45a0*/  SHFL.BFLY PT, R18, R147, 0x10, 0x1f ;  /* 0x0e001f0093127f89 */ /* 0x000ea200000e0000 */
[----:B------:R-:W3:Y:S01]  /*45b0*/  LDC R35, c[0x0][0x3d8] ;  /* 0x0000f600ff237b82 */ /* 0x000ee20000000800 */
[----:B------:R-:W-:Y:S02]  /*45c0*/  LEA.HI.X.SX32 R191, R14, R23, 0x1, P5 ;  /* 0x000000170ebf7211 */ /* 0x000fe400028f0eff */
[----:B-1----:R-:W-:Y:S02]  /*45d0*/  LEA R16, R24, R15, 0x4 ;  /* 0x0000000f18107211 */ /* 0x002fe400078e20ff */
[----:B------:R-:W-:Y:S02]  /*45e0*/  LEA.HI.X.SX32 R187, R12, R23, 0x1, P6 ;  /* 0x000000170cbb7211 */ /* 0x000fe400030f0eff */
[-C--:B------:R-:W-:Y:S01]  /*45f0*/  LEA R184, P5, R15, R163.reuse, 0x1 ;  /* 0x000000a30fb87211 */ /* 0x080fe200078a08ff */
[----:B------:R-:W1:Y:S01]  /*4600*/  LDC R37, c[0x0][0x3d8] ;  /* 0x0000f600ff257b82 */ /* 0x000e620000000800 */
[----:B------:R-:W-:Y:S01]  /*4610*/  IMAD R14, R29, 0x20, R16 ;  /* 0x000000201d0e7824 */ /* 0x000fe200078e0210 */
[----:B------:R-:W-:-:S02]  /*4620*/  LEA R182, P6, R16, R163, 0x1 ;  /* 0x000000a310b67211 */ /* 0x000fc400078c08ff */
[-C--:B------:R-:W-:Y:S01]  /*4630*/  LEA.HI.X.SX32 R185, R15, R23.reuse, 0x1, P5 ;  /* 0x000000170fb97211 */ /* 0x080fe200028f0eff */
[----:B----4-:R-:W-:Y:S01]  /*4640*/  IMAD R12, R31, 0x10, R14 ;  /* 0x000000101f0c7824 */ /* 0x010fe200078e020e */
[----:B------:R-:W-:Y:S02]  /*4650*/  LEA.HI.X.SX32 R183, R16, R23, 0x1, P6 ;  /* 0x0000001710b77211 */ /* 0x000fe400030f0eff */
[-C--:B------:R-:W-:Y:S01]  /*4660*/  LEA R178, P6, R14, R163.reuse, 0x1 ;  /* 0x000000a30eb27211 */ /* 0x080fe200078c08ff */
[----:B------:R-:W-:Y:S01]  /*4670*/  IMAD R15, R33, 0x10, R12 ;  /* 0x00000010210f7824 */ /* 0x000fe200078e020c */
[----:B------:R-:W-:Y:S01]  /*4680*/  LEA R176, P3, R12, R163, 0x1 ;  /* 0x000000a30cb07211 */ /* 0x000fe200078608ff */
[----:B------:R-:W4:Y:S01]  /*4690*/  @!P1 SYNCS.CCTL.IV [UR6+0x12000] ;  /* 0x01200000ff0099b1 */ /* 0x000f220008000006 */
[----:B------:R-:W-:Y:S01]  /*46a0*/  LEA.HI.X.SX32 R179, R14, R23, 0x1, P6 ;  /* 0x000000170eb37211 */ /* 0x000fe200030f0eff */
[----:B------:R-:W-:Y:S01]  /*46b0*/  NOP ;  /* 0x0000000000007918 */ /* 0x000fe20000000000 */
[----:B0-----:R-:W-:-:S02]  /*46c0*/  LEA R16, R26, R15, 0x5 ;  /* 0x0000000f1a107211 */ /* 0x001fc400078e28ff */
[----:B------:R-:W-:Y:S02]  /*46d0*/  LEA.HI.X.SX32 R177, R12, R23, 0x1, P3 ;  /* 0x000000170cb17211 */ /* 0x000fe400018f0eff */
[-C--:B------:R-:W-:Y:S01]  /*46e0*/  LEA R172, P6, R15, R163.reuse, 0x1 ;  /* 0x000000a30fac7211 */ /* 0x080fe200078c08ff */
[----:B---3--:R-:W-:Y:S01]  /*46f0*/  IMAD R14, R35, 0x10, R16 ;  /* 0x00000010230e7824 */ /* 0x008fe200078e0210 */
[----:B------:R-:W-:Y:S02]  /*4700*/  LEA R170, P4, R21, R163, 0x1 ;  /* 0x000000a315aa7211 */ /* 0x000fe400078808ff */
[-C--:B------:R-:W-:Y:S01]  /*4710*/  LEA.HI.X.SX32 R173, R15, R23.reuse, 0x1, P6 ;  /* 0x000000170fad7211 */ /* 0x080fe200030f0eff */
[----:B-1----:R-:W-:Y:S01]  /*4720*/  IMAD R12, R37, 0x10, R14 ;  /* 0x00000010250c7824 */ /* 0x002fe200078e020e */
[----:B--2---:R-:W-:Y:S02]  /*4730*/  FMNMX3 R147, R147, -INF , R18, !PT ;  /* 0xff80000093937876 */ /* 0x004fe40007800012 */
[----:B------:R-:W-:-:S02]  /*4740*/  LEA.HI.X.SX32 R171, R21, R23, 0x1, P4 ;  /* 0x0000001715ab7211 */ /* 0x000fc400020f0eff */
[-C--:B------:R-:W-:Y:S02]  /*4750*/  LEA R162, P6, R12, R163.reuse, 0x1 ;  /* 0x000000a30ca27211 */ /* 0x080fe400078c08ff */
[-C--:B------:R-:W-:Y:S02]  /*4760*/  LEA R160, P5, R22, R163.reuse, 0x1 ;  /* 0x000000a316a07211 */ /* 0x080fe400078a08ff */
[-C--:B------:R-:W-:Y:S02]  /*4770*/  LEA R168, P3, R16, R163.reuse, 0x1 ;  /* 0x000000a310a87211 */ /* 0x080fe400078608ff */
[----:B------:R-:W-:Y:S02]  /*4780*/  LEA R166, P4, R14, R163, 0x1 ;  /* 0x000000a30ea67211 */ /* 0x000fe400078808ff */
[-C--:B------:R-:W-:Y:S01]  /*4790*/  LEA.HI.X.SX32 R163, R12, R23.reuse, 0x1, P6 ;  /* 0x000000170ca37211 */ /* 0x080fe200030f0eff */
[----:B------:R-:W-:Y:S01]  /*47a0*/  FADD R12, -R147, -INF ;  /* 0xff800000930c7421 */ /* 0x000fe20000000100 */
[----:B------:R-:W-:-:S02]  /*47b0*/  LEA.HI.X.SX32 R161, R22, R23, 0x1, P5 ;  /* 0x0000001716a17211 */ /* 0x000fc400028f0eff */
[-C--:B------:R-:W-:Y:S01]  /*47c0*/  LEA.HI.X.SX32 R169, R16, R23.reuse, 0x1, P3 ;  /* 0x0000001710a97211 */ /* 0x080fe200018f0eff */
[----:B------:R-:W-:Y:S01]  /*47d0*/  FMUL R12, R12, 1.4426950216293334961 ;  /* 0x3fb8aa3b0c0c7820 */ /* 0x000fe20000400000 */
[----:B------:R-:W-:Y:S02]  /*47e0*/  LEA.HI.X.SX32 R167, R14, R23, 0x1, P4 ;  /* 0x000000170ea77211 */ /* 0x000fe400020f0eff */
[----:B------:R-:W-:Y:S01]  /*47f0*/  PRMT R14, RZ, 0x7610, R14 ;  /* 0x00007610ff0e7816 */ /* 0x000fe2000000000e */
[----:B------:R-:W4:Y:S01]  /*4800*/  MUFU.EX2 R146, R12 ;  /* 0x0000000c00927308 */ /* 0x000f220000000800 */
[----:B------:R-:W-:Y:S02]  /*4810*/  PRMT R16, RZ, 0x7610, R16 ;  /* 0x00007610ff107816 */ /* 0x000fe40000000010 */
[----:B------:R-:W-:Y:S02]  /*4820*/  PRMT R18, RZ, 0x7610, R18 ;  /* 0x00007610ff127816 */ /* 0x000fe40000000012 */
[----:B------:R-:W-:-:S02]  /*4830*/  PRMT R22, RZ, 0x7610, R22 ;  /* 0x00007610ff167816 */ /* 0x000fc40000000016 */
[----:B------:R-:W-:Y:S02]  /*4840*/  PRMT R24, RZ, 0x7610, R24 ;  /* 0x00007610ff187816 */ /* 0x000fe40000000018 */
[----:B------:R-:W-:Y:S02]  /*4850*/  PRMT R26, RZ, 0x7610, R26 ;  /* 0x00007610ff1a7816 */ /* 0x000fe4000000001a */
[----:B------:R-:W-:Y:S02]  /*4860*/  PRMT R42, RZ, 0x7610, R42 ;  /* 0x00007610ff2a7816 */ /* 0x000fe4000000002a */
[----:B------:R-:W-:Y:S01]  /*4870*/  PRMT R44, RZ, 0x7610, R44 ;  /* 0x00007610ff2c7816 */ /* 0x000fe2000000002c */
[----:B----4-:R0:W-:Y:S01]  /*4880*/  STSM.16.M88 [R133+0x10000], R146 ;  /* 0x0100009285007844 */ /* 0x0101e20000000000 */
[----:B------:R-:W-:Y:S06]  /*4890*/  BAR.SYNC.DEFER_BLOCKING 0x0 ;  /* 0x0000000000007b1d */ /* 0x000fec0000010000 */
[----:B------:R-:W2:Y:S04]  /*48a0*/  @P2 LDG.E.U16 R14, desc[UR10][R194.64] ;  /* 0x0000000ac20e2981 */ /* 0x000ea8000c1e1500 */
[----:B------:R-:W3:Y:S04]  /*48b0*/  @P2 LDG.E.U16 R16, desc[UR10][R192.64] ;  /* 0x0000000ac0102981 */ /* 0x000ee8000c1e1500 */
[----:B------:R-:W4:Y:S04]  /*48c0*/  @P2 LDG.E.U16 R18, desc[UR10][R190.64] ;  /* 0x0000000abe122981 */ /* 0x000f28000c1e1500 */
[----:B------:R-:W5:Y:S04]  /*48d0*/  @P2 LDG.E.U16 R20, desc[UR10][R188.64] ;  /* 0x0000000abc142981 */ /* 0x000f68000c1e1500 */
        /* <DEDUP_REMOVED lines=11> */
[----:B------:R-:W5:Y:S01]  /*4990*/  @P2 LDG.E.U16 R44, desc[UR10][R160.64] ;  /* 0x0000000aa02c2981 */ /* 0x000f62000c1e1500 */
[--C-:B------:R-:W-:Y:S01]  /*49a0*/  FFMA R4, R4, UR17, -R147.reuse ;  /* 0x0000001104047c23 */ /* 0x100fe20008000893 */
[--C-:B------:R-:W-:Y:S01]  /*49b0*/  FFMA R5, R5, UR17, -R147.reuse ;  /* 0x0000001105057c23 */ /* 0x100fe20008000893 */
[--C-:B------:R-:W-:Y:S01]  /*49c0*/  FFMA R6, R6, UR17, -R147.reuse ;  /* 0x0000001106067c23 */ /* 0x100fe20008000893 */
[--C-:B------:R-:W-:Y:S01]  /*49d0*/  FFMA R7, R7, UR17, -R147.reuse ;  /* 0x0000001107077c23 */ /* 0x100fe20008000893 */
[----:B------:R-:W-:Y:S01]  /*49e0*/  FMUL R4, R4, 1.4426950216293334961 ;  /* 0x3fb8aa3b04047820 */ /* 0x000fe20000400000 */
[----:B------:R-:W-:Y:S01]  /*49f0*/  FMUL R5, R5, 1.4426950216293334961 ;  /* 0x3fb8aa3b05057820 */ /* 0x000fe20000400000 */
[----:B------:R-:W-:Y:S01]  /*4a00*/  FMUL R6, R6, 1.4426950216293334961 ;  /* 0x3fb8aa3b06067820 */ /* 0x000fe20000400000 */
[----:B------:R-:W-:Y:S01]  /*4a10*/  FMUL R7, R7, 1.4426950216293334961 ;  /* 0x3fb8aa3b07077820 */ /* 0x000fe20000400000 */
[--C-:B------:R-:W-:Y:S01]  /*4a20*/  FFMA R8, R8, UR17, -R147.reuse ;  /* 0x0000001108087c23 */ /* 0x100fe20008000893 */
[--C-:B------:R-:W-:Y:S01]  /*4a30*/  FFMA R9, R9, UR17, -R147.reuse ;  /* 0x0000001109097c23 */ /* 0x100fe20008000893 */
[----:B------:R-:W-:Y:S01]  /*4a40*/  MUFU.EX2 R4, R4 ;  /* 0x0000000400047308 */ /* 0x000fe20000000800 */
[--C-:B------:R-:W-:Y:S01]  /*4a50*/  FFMA R10, R10, UR17, -R147.reuse ;  /* 0x000000110a0a7c23 */ /* 0x100fe20008000893 */
[----:B------:R-:W-:Y:S01]  /*4a60*/  FMUL R8, R8, 1.4426950216293334961 ;  /* 0x3fb8aa3b08087820 */ /* 0x000fe20000400000 */
[----:B------:R-:W-:Y:S01]  /*4a70*/  FMUL R9, R9, 1.4426950216293334961 ;  /* 0x3fb8aa3b09097820 */ /* 0x000fe20000400000 */
[----:B------:R-:W-:Y:S01]  /*4a80*/  ISETP.NE.U32.AND P3, PT, R13, RZ, PT ;  /* 0x000000ff0d00720c */ /* 0x000fe20003f65070 */
[----:B------:R-:W-:Y:S01]  /*4a90*/  FFMA R11, R11, UR17, -R147 ;  /* 0x000000110b0b7c23 */ /* 0x000fe20008000893 */
[----:B------:R-:W-:Y:S01]  /*4aa0*/  FMUL R10, R10, 1.4426950216293334961 ;  /* 0x3fb8aa3b0a0a7820 */ /* 0x000fe20000400000 */
[----:B------:R-:W-:Y:S01]  /*4ab0*/  LOP3.LUT R144, R144, 0x1f0, RZ, 0xc0, !PT ;  /* 0x000001f090907812 */ /* 0x000fe200078ec0ff */
[----:B------:R-:W1:Y:S01]  /*4ac0*/  MUFU.EX2 R5, R5 ;  /* 0x0000000500057308 */ /* 0x000e620000000800 */
[----:B------:R-:W-:Y:S01]  /*4ad0*/  SEL R12, RZ, 0x90, !P3 ;  /* 0x00000090ff0c7807 */ /* 0x000fe20005800000 */
[----:B------:R-:W-:Y:S01]  /*4ae0*/  FMUL R11, R11, 1.4426950216293334961 ;  /* 0x3fb8aa3b0b0b7820 */ /* 0x000fe20000400000 */
[----:B------:R-:W-:Y:S01]  /*4af0*/  UIADD3 UR14, UPT, UPT, UR45, -0x10, URZ ;  /* 0xfffffff02d0e7890 */ /* 0x000fe2000fffe0ff */
[----:B------:R0:W0:Y:S01]  /*4b00*/  LDSM.16.M88 R150, [R144+UR6+0x10000] ;  /* 0x010000069096783b */ /* 0x0000220008000000 */
[----:B------:R-:W-:Y:S01]  /*4b10*/  LOP3.LUT R143, R12, 0x17e, R143, 0x78, !PT ;  /* 0x0000017e0c8f7812 */ /* 0x000fe200078e788f */
[----:B------:R-:W-:-:S02]  /*4b20*/  UIADD3 UR76, UPT, UPT, UR7, 0x110, URZ ;  /* 0x00000110074c7890 */ /* 0x000fc4000fffe0ff */
[----:B------:R-:W1:Y:S01]  /*4b30*/  MUFU.EX2 R6, R6 ;  /* 0x0000000600067308 */ /* 0x000e620000000800 */
[----:B------:R-:W-:Y:S01]  /*4b40*/  BAR.SYNC.DEFER_BLOCKING 0x0 ;  /* 0x0000000000007b1d */ /* 0x000fe20000010000 */
[----:B------:R-:W-:Y:S01]  /*4b50*/  UIADD3 UR13, UPT, UPT, UR13, UR76, URZ ;  /* 0x0000004c0d0d7290 */ /* 0x000fe2000fffe0ff */
[----:B------:R-:W-:-:S03]  /*4b60*/  MOV R145, UR14 ;  /* 0x0000000e00917c02 */ /* 0x000fc60008000f00 */
[----:B------:R-:W-:Y:S02]  /*4b70*/  ULEA UR77, UR77, UR13, 0x12 ;  /* 0x0000000d4d4d7291 */ /* 0x000fe4000f8e90ff */
[----:B------:R-:W1:Y:S02]  /*4b80*/  MUFU.EX2 R7, R7 ;  /* 0x0000000700077308 */ /* 0x000e640000000800 */
[----:B-1----:R-:W-:Y:S01]  /*4b90*/  FADD R13, R4, R5 ;  /* 0x00000005040d7221 */ /* 0x002fe20000000000 */
[----:B------:R-:W-:-:S05]  /*4ba0*/  F2FP.BF16.F32.PACK_AB R4, R5, R4 ;  /* 0x000000040504723e */ /* 0x000fca00000010ff */
[----:B------:R-:W1:Y:S01]  /*4bb0*/  MUFU.EX2 R8, R8 ;  /* 0x0000000800087308 */ /* 0x000e620000000800 */
[----:B------:R-:W-:-:S07]  /*4bc0*/  FADD R12, R6, R13 ;  /* 0x0000000d060c7221 */ /* 0x000fce0000000000 */
[----:B------:R-:W0:Y:S01]  /*4bd0*/  MUFU.EX2 R9, R9 ;  /* 0x0000000900097308 */ /* 0x000e220000000800 */
[C---:B------:R-:W-:Y:S01]  /*4be0*/  FADD R13, R7.reuse, R12 ;  /* 0x0000000c070d7221 */ /* 0x040fe20000000000 */
[----:B------:R-:W-:-:S06]  /*4bf0*/  F2FP.BF16.F32.PACK_AB R5, R7, R6 ;  /* 0x000000060705723e */ /* 0x000fcc00000010ff */
[----:B------:R-:W0:Y:S01]  /*4c00*/  MUFU.EX2 R10, R10 ;  /* 0x0000000a000a7308 */ /* 0x000e220000000800 */
[----:B-1----:R-:W-:-:S07]  /*4c10*/  FADD R12, R8, R13 ;  /* 0x0000000d080c7221 */ /* 0x002fce0000000000 */
[----:B------:R-:W1:Y:S01]  /*4c20*/  MUFU.EX2 R11, R11 ;  /* 0x0000000b000b7308 */ /* 0x000e620000000800 */
[C---:B0-----:R-:W-:Y:S01]  /*4c30*/  FADD R13, R9.reuse, R12 ;  /* 0x0000000c090d7221 */ /* 0x041fe20000000000 */
[----:B------:R-:W-:-:S03]  /*4c40*/  F2FP.BF16.F32.PACK_AB R6, R9, R8 ;  /* 0x000000080906723e */ /* 0x000fc600000010ff */
[----:B------:R-:W-:-:S04]  /*4c50*/  FADD R12, R10, R13 ;  /* 0x0000000d0a0c7221 */ /* 0x000fc80000000000 */
[C---:B-1----:R-:W-:Y:S01]  /*4c60*/  FADD R149, R11.reuse, R12 ;  /* 0x0000000c0b957221 */ /* 0x042fe20000000000 */
[----:B------:R-:W-:-:S04]  /*4c70*/  F2FP.BF16.F32.PACK_AB R7, R11, R10 ;  /* 0x0000000a0b07723e */ /* 0x000fc800000010ff */
[----:B------:R0:W1:Y:S04]  /*4c80*/  SHFL.BFLY PT, R148, R149, 0x10, 0x1f ;  /* 0x0e001f0095947f89 */ /* 0x00006800000e0000 */
[----:B--2---:R0:W-:Y:S04]  /*4c90*/  STS.U16 [R143+UR6+0x10000], R14 ;  /* 0x0100000e8f007988 */ /* 0x0041e80008000406 */
[----:B---3--:R0:W-:Y:S04]  /*4ca0*/  STS.U16 [R143+UR6+0x10200], R16 ;  /* 0x010200108f007988 */ /* 0x0081e80008000406 */
[----:B----4-:R0:W-:Y:S04]  /*4cb0*/  STS.U16 [R143+UR6+0x10400], R18 ;  /* 0x010400128f007988 */ /* 0x0101e80008000406 */
[----:B-----5:R0:W-:Y:S04]  /*4cc0*/  STS.U16 [R143+UR6+0x10600], R20 ;  /* 0x010600148f007988 */ /* 0x0201e80008000406 */
        /* <DEDUP_REMOVED lines=12> */
[----:B-1----:R-:W-:Y:S05]  /*4d90*/  BRA.U !UP0, `(.L_x_9) ;  /* 0x0000000108087547 */ /* 0x002fea000b800000 */
[----:B------:R1:W-:Y:S01]  /*4da0*/  STTM.16dp32bit_t0_t15.x4 tmem[UR77], R4 ;  /* 0x00000004000079ed */ /* 0x0003e2000890004d */
[----:B------:R1:W-:Y:S02]  /*4db0*/  STTM.16dp32bit_t16_t31.x4 tmem[UR77+0x4], R4 ;  /* 0x00000404000079ed */ /* 0x0003e4000892004d */
.L_x_9:
[----:B------:R-:W2:Y:S02]  /*4dc0*/  FENCE.VIEW.ASYNC.T ;  /* 0x00000000000073c6 */ /* 0x000ea40000000200 */
[----:B--2---:R-:W-:Y:S06]  /*4dd0*/  BAR.SYNC.DEFER_BLOCKING 0x0 ;  /* 0x0000000000007b1d */ /* 0x004fec0000010000 */
[----:B01----:R-:W0:Y:S01]  /*4de0*/  LDTM.x128 R4, tmem[UR8] ;  /* 0x00000008000479ee */ /* 0x003e2200083c0000 */
[----:B------:R-:W-:Y:S01]  /*4df0*/  NOP ;  /* 0x0000000000007918 */ /* 0x000fe20000000000 */
[----:B------:R-:W-:Y:S05]  /*4e00*/  BRA.U !UP0, `(.L_x_10) ;  /* 0x0000000908047547 */ /* 0x000fea000b800000 */
[C---:B0-----:R-:W-:Y:S01]  /*4e10*/  FMUL R4, R150.reuse, R4 ;  /* 0x0000000496047220 */ /* 0x041fe20000400000 */
[C---:B------:R-:W-:Y:S01]  /*4e20*/  FMUL R5, R150.reuse, R5 ;  /* 0x0000000596057220 */ /* 0x040fe20000400000 */
        /* <DEDUP_REMOVED lines=125> */
[----:B------:R-:W-:-:S04]  /*5600*/  FMUL R131, R150, R131 ;  /* 0x0000008396837220 */ /* 0x000fc80000400000 */
[----:B------:R1:W-:Y:S03]  /*5610*/  STTM.x128 tmem[UR8], R4 ;  /* 0x00000004000079ed */ /* 0x0003e600083c0008 */
.L_x_10:
[----:B0-----:R-:W0:Y:S02]  /*5620*/  FENCE.VIEW.ASYNC.T ;  /* 0x00000000000073c6 */ /* 0x001e240000000200 */
[----:B0-----:R-:W-:Y:S01]  /*5630*/  BAR.SYNC.DEFER_BLOCKING 0x0 ;  /* 0x0000000000007b1d */ /* 0x001fe20000010000 */
[----:B------:R-:W-:Y:S01]  /*5640*/  R2UR UR13, R145 ;  /* 0x00000000910d72ca */ /* 0x000fe200000e0000 */
[----:B------:R-:W-:Y:S01]  /*5650*/  FADD R149, R149, R148 ;  /* 0x0000009495957221 */ /* 0x000fe20000000000 */
[----:B------:R-:W-:Y:S02]  /*5660*/  IMAD.MOV.U32 R165, RZ, RZ, RZ ;  /* 0x000000ffffa57224 */ /* 0x000fe400078e00ff */
[----:B-1----:R-:W-:Y:S02]  /*5670*/  IMAD.U32 R4, RZ, RZ, UR6 ;  /* 0x00000006ff047e24 */ /* 0x002fe4000f8e00ff */
[----:B------:R-:W-:-:S07]  /*5680*/  FADD R149, R146, R149 ;  /* 0x0000009592957221 */ /* 0x000fce0000000000 */
[----:B------:R-:W-:Y:S01]  /*5690*/  UISETP.GE.AND UP0, UPT, UR13, 0x1, UPT ;  /* 0x000000010d00788c */ /* 0x000fe2000bf06270 */
[----:B------:R0:W-:Y:S06]  /*56a0*/  MEMBAR.ALL.CTA ;  /* 0x0000000000007992 */ /* 0x0001ec0000008000 */
[----:B0-----:R-:W0:Y:S02]  /*56b0*/  FENCE.VIEW.ASYNC.S ;  /* 0x00000000000073c6 */ /* 0x001e240000000000 */
[----:B0-----:R-:W-:Y:S06]  /*56c0*/  BAR.SYNC.DEFER_BLOCKING 0x0 ;  /* 0x0000000000007b1d */ /* 0x001fec0000010000 */
[----:B------:R-:W-:Y:S05]  /*56d0*/  BRA.U !UP2, `(.L_x_11) ;  /* 0x000000010a247547 */ /* 0x000fea000b800000 */
[----:B------:R-:W-:Y:S01]  /*56e0*/  ULOP3.LUT UR13, UR5, 0xc0004010, URZ, 0xfc, !UPT ;  /* 0xc0004010050d7892 */ /* 0x000fe2000f8efcff */
[----:B------:R-:W-:Y:S01]  /*56f0*/  UMOV UR14, UR4 ;  /* 0x00000004000e7c82 */ /* 0x000fe20008000000 */
[----:B------:R-:W-:Y:S01]  /*5700*/  UMOV UR15, URZ ;  /* 0x000000ff000f7c82 */ /* 0x000fe20008000000 */
[----:B------:R-:W-:Y:S01]  /*5710*/  UMOV UR16, 0x0 ;  /* 0x0000000000107882 */ /* 0x000fe20000000000 */
[----:B------:R-:W-:Y:S01]  /*5720*/  UMOV UR17, 0x8400490 ;  /* 0x0840049000117882 */ /* 0x000fe20000000000 */
[----:B------:R-:W-:-:S04]  /*5730*/  UMOV UR5, UR14 ;  /* 0x0000000e00057c82 */ /* 0x000fc80008000000 */
[----:B------:R0:W-:Y:S01]  /*5740*/  UTCHMMA tmem[UR76], gdesc[UR12], tmem[UR7], tmem[UR16], idesc[UR17], UPT ;  /* 0x00ff100c4c0079ea */ /* 0x0001e2000b800007 */
[----:B------:R0:W-:Y:S01]  /*5750*/  UTCBAR [UR5], URZ ;  /* 0x000000ff050073e9 */ /* 0x0001e200080000ff */
[----:B------:R-:W-:Y:S01]  /*5760*/  NOP ;  /* 0x0000000000007918 */ /* 0x000fe20000000000 */
.L_x_11:
[----:B------:R-:W-:Y:S02]  /*5770*/  FSEL R146, R147, -INF , P2 ;  /* 0xff80000093927808 */ /* 0x000fe40001000000 */
[----:B------:R-:W-:Y:S01]  /*5780*/  FSEL R156, R149, 1, P2 ;  /* 0x3f800000959c7808 */ /* 0x000fe20001000000 */
[----:B------:R-:W-:Y:S06]  /*5790*/  BRA.U !UP0, `(.L_x_12) ;  /* 0x0000001d08ac7547 */ /* 0x000fec000b800000 */
[----:B------:R-:W-:Y:S01]  /*57a0*/  SHF.R.U32.HI R155, RZ, 0x4, R152 ;  /* 0x00000004ff9b7819 */ /* 0x000fe20000011698 */
[----:B0-----:R-:W-:Y:S01]  /*57b0*/  USHF.L.U32 UR5, UR43, 0x4, URZ ;  /* 0x000000042b057899 */ /* 0x001fe200080006ff */
[----:B------:R-:W-:Y:S01]  /*57c0*/  SHF.R.U32.HI R4, RZ, 0x4, R4 ;  /* 0x00000004ff047819 */ /* 0x000fe20000011604 */
[----:B------:R-:W-:Y:S01]  /*57d0*/  IMAD.MOV.U32 R23, RZ, RZ, R146 ;  /* 0x000000ffff177224 */ /* 0x000fe200078e0092 */
[----:B------:R-:W-:Y:S01]  /*57e0*/  SGXT.U32 R155, R155, 0xe ;  /* 0x0000000e9b9b781a */ /* 0x000fe20000000000 */
[----:B------:R-:W-:Y:S01]  /*57f0*/  IMAD.MOV.U32 R152, RZ, RZ, 0x1 ;  /* 0x00000001ff987424 */ /* 0x000fe200078e00ff */
[----:B------:R-:W-:Y:S01]  /*5800*/  SGXT.U32 R147, R4, 0xe ;  /* 0x0000000e0493781a */ /* 0x000fe20000000000 */
[----:B------:R-:W-:Y:S01]  /*5810*/  IMAD.MOV.U32 R4, RZ, RZ, RZ ;  /* 0x000000ffff047224 */ /* 0x000fe200078e00ff */
[----:B------:R-:W-:Y:S01]  /*5820*/  IADD3 R5, P2, PT, R155, 0x2, RZ ;  /* 0x000000029b057810 */ /* 0x000fe20007f5e0ff */
[----:B------:R-:W-:Y:S01]  /*5830*/  IMAD.U32 R157, RZ, RZ, UR5 ;  /* 0x00000005ff9d7e24 */ /* 0x000fe2000f8e00ff */
[----:B------:R-:W-:-:S02]  /*5840*/  IADD3 R6, P5, PT, R147, 0x8000080, RZ ;  /* 0x0800008093067810 */ /* 0x000fc40007fbe0ff */
[----:B------:R-:W-:Y:S02]  /*5850*/  CS2R R148, SRZ ;  /* 0x0000000000947805 */ /* 0x000fe4000001ff00 */
[----:B------:R-:W-:Y:S01]  /*5860*/  R2UR UR12, R5 ;  /* 0x00000000050c72ca */ /* 0x000fe200000e0000 */
[----:B------:R-:W-:Y:S01]  /*5870*/  HFMA2 R5, -RZ, RZ, 0, 0 ;  /* 0x00000000ff057431 */ /* 0x000fe200000001ff */
[----:B------:R-:W-:Y:S01]  /*5880*/  IADD3.X R4, PT, PT, R4, 0x40004040, RZ, P2, !PT ;  /* 0x4000404004047810 */ /* 0x000fe200017fe4ff */
[----:B------:R-:W-:Y:S01]  /*5890*/  IMAD.U32 R150, RZ, RZ, UR5 ;  /* 0x00000005ff967e24 */ /* 0x000fe2000f8e00ff */
[C---:B------:R-:W-:Y:S01]  /*58a0*/  IADD3 R7, P3, PT, R6.reuse, 0x80, RZ ;  /* 0x0000008006077810 */ /* 0x040fe20007f7e0ff */
[----:B------:R-:W-:Y:S01]  /*58b0*/  UISETP.NE.U32.AND UP0, UPT, UR44, URZ, UPT ;  /* 0x000000ff2c00728c */ /* 0x000fe2000bf05070 */
[----:B------:R-:W-:Y:S02]  /*58c0*/  IADD3 R8, P4, PT, R6, 0x100, RZ ;  /* 0x0000010006087810 */ /* 0x000fe40007f9e0ff */
[----:B------:R-:W-:-:S02]  /*58d0*/  R2UR UR13, R4 ;  /* 0x00000000040d72ca */ /* 0x000fc400000e0000 */
[----:B------:R-:W-:Y:S02]  /*58e0*/  R2UR UR14, R7 ;  /* 0x00000000070e72ca */ /* 0x000fe400000e0000 */
[----:B------:R-:W-:Y:S02]  /*58f0*/  IADD3.X R5, PT, PT, R5, 0x40004040, RZ, P5, !PT ;  /* 0x4000404005057810 */ /* 0x000fe40002ffe4ff */
[----:B------:R-:W-:Y:S02]  /*5900*/  R2UR UR16, R8 ;  /* 0x00000000081072ca */ /* 0x000fe400000e0000 */
[C---:B------:R-:W-:Y:S01]  /*5910*/  IADD3 R7, P5, PT, R6.reuse, 0x180, RZ ;  /* 0x0000018006077810 */ /* 0x040fe20007fbe0ff */
[--C-:B------:R-:W-:Y:S01]  /*5920*/  IMAD.X R4, RZ, RZ, R5.reuse, P3 ;  /* 0x000000ffff047224 */ /* 0x100fe200018e0605 */
[C---:B------:R-:W-:Y:S02]  /*5930*/  IADD3 R8, P6, PT, R6.reuse, 0x200, RZ ;  /* 0x0000020006087810 */ /* 0x040fe40007fde0ff */
[C---:B------:R-:W-:Y:S01]  /*5940*/  IADD3 R9, P2, PT, R6.reuse, 0x280, RZ ;  /* 0x0000028006097810 */ /* 0x040fe20007f5e0ff */
[----:B------:R-:W-:Y:S01]  /*5950*/  UIADD3.64 UR44, UPT, UPT, UR12, 0x2, URZ ;  /* 0x000000020c2c7897 */ /* 0x000fe2000fffe0ff */
[----:B------:R-:W-:Y:S01]  /*5960*/  IADD3 R10, P3, PT, R6, 0x300, RZ ;  /* 0x00000300060a7810 */ /* 0x000fe20007f7e0ff */
[----:B------:R-:W-:Y:S01]  /*5970*/  UIADD3.64 UR46, UPT, UPT, UR12, 0x4, URZ ;  /* 0x000000040c2e7897 */ /* 0x000fe2000fffe0ff */
[----:B------:R-:W-:Y:S01]  /*5980*/  R2UR UR18, R7 ;  /* 0x00000000071272ca */ /* 0x000fe200000e0000 */
[--C-:B------:R-:W-:Y:S01]  /*5990*/  IMAD.X R7, RZ, RZ, R5.reuse, P4 ;  /* 0x000000ffff077224 */ /* 0x100fe200020e0605 */
[----:B------:R-:W-:Y:S01]  /*59a0*/  R2UR UR20, R8 ;  /* 0x00000000081472ca */ /* 0x000fe200000e0000 */
[--C-:B------:R-:W-:Y:S01]  /*59b0*/  IMAD.X R8, RZ, RZ, R5.reuse, P5 ;  /* 0x000000ffff087224 */ /* 0x100fe200028e0605 */
[----:B------:R-:W-:Y:S01]  /*59c0*/  R2UR UR22, R9 ;  /* 0x00000000091672ca */ /* 0x000fe200000e0000 */
[----:B------:R-:W-:Y:S01]  /*59d0*/  UIADD3.64 UR48, UPT, UPT, UR12, 0x7e, URZ ;  /* 0x0000007e0c307897 */ /* 0x000fe2000fffe0ff */
[----:B------:R-:W-:Y:S01]  /*59e0*/  R2UR UR24, R10 ;  /* 0x000000000a1872ca */ /* 0x000fe200000e0000 */
[--C-:B------:R-:W-:Y:S01]  /*59f0*/  IMAD.X R10, RZ, RZ, R5.reuse, P2 ;  /* 0x000000ffff0a7224 */ /* 0x100fe200010e0605 */
[----:B------:R-:W-:Y:S01]  /*5a00*/  IADD3.X R9, PT, PT, R5, RZ, RZ, P6, !PT ;  /* 0x000000ff05097210 */ /* 0x000fe200037fe4ff */
[----:B------:R-:W-:Y:S01]  /*5a10*/  UIADD3.64 UR50, UPT, UPT, UR12, 0x80, URZ ;  /* 0x000000800c327897 */ /* 0x000fe2000fffe0ff */
[C---:B------:R-:W-:Y:S01]  /*5a20*/  IADD3 R11, P4, PT, R6.reuse, 0x380, RZ ;  /* 0x00000380060b7810 */ /* 0x040fe20007f9e0ff */
[----:B------:R-:W-:Y:S01]  /*5a30*/  UIADD3.64 UR52, UPT, UPT, UR12, 0x82, URZ ;  /* 0x000000820c347897 */ /* 0x000fe2000fffe0ff */
[C---:B------:R-:W-:Y:S01]  /*5a40*/  IADD3 R12, P5, PT, R6.reuse, 0x400, RZ ;  /* 0x00000400060c7810 */ /* 0x040fe20007fbe0ff */
[----:B------:R-:W-:Y:S01]  /*5a50*/  UIADD3.64 UR54, UPT, UPT, UR12, 0x84, URZ ;  /* 0x000000840c367897 */ /* 0x000fe2000fffe0ff */
        /* <DEDUP_REMOVED lines=11> */
[----:B------:R-:W-:Y:S01]  /*5b10*/  IMAD.X R14, RZ, RZ, R5, P6 ;  /* 0x000000ffff0e7224 */ /* 0x000fe200030e0605 */
[----:B------:R-:W-:Y:S01]  /*5b20*/  IADD3.X R13, PT, PT, R5, RZ, RZ, P5, !PT ;  /* 0x000000ff050d7210 */ /* 0x000fe20002ffe4ff */
[----:B------:R-:W-:Y:S01]  /*5b30*/  UIADD3.64 UR62, UPT, UPT, UR12, 0x104, URZ ;  /* 0x000001040c3e7897 */ /* 0x000fe2000fffe0ff */
[C---:B------:R-:W-:Y:S01]  /*5b40*/  R2UR UR34, R6.reuse ;  /* 0x00000000062272ca */ /* 0x040fe200000e0000 */
[----:B------:R-:W-:Y:S01]  /*5b50*/  UIADD3.64 UR64, UPT, UPT, UR12, 0x17e, URZ ;  /* 0x0000017e0c407897 */ /* 0x000fe2000fffe0ff */
[C---:B------:R-:W-:Y:S01]  /*5b60*/  IADD3 R15, P3, PT, R6.reuse, 0x580, RZ ;  /* 0x00000580060f7810 */ /* 0x040fe20007f7e0ff */
[----:B------:R-:W-:Y:S01]  /*5b70*/  UIADD3.64 UR66, UPT, UPT, UR12, 0x180, URZ ;  /* 0x000001800c427897 */ /* 0x000fe2000fffe0ff */
[C---:B------:R-:W-:Y:S01]  /*5b80*/  IADD3 R16, P4, PT, R6.reuse, 0x600, RZ ;  /* 0x0000060006107810 */ /* 0x040fe20007f9e0ff */
[----:B------:R-:W-:Y:S01]  /*5b90*/  UIADD3.64 UR68, UPT, UPT, UR12, 0x182, URZ ;  /* 0x000001820c447897 */ /* 0x000fe2000fffe0ff */
[C---:B------:R-:W-:Y:S01]  /*5ba0*/  IADD3 R17, P5, PT, R6.reuse, 0x680, RZ ;  /* 0x0000068006117810 */ /* 0x040fe20007fbe0ff */
[----:B------:R-:W-:Y:S01]  /*5bb0*/  UIADD3.64 UR70, UPT, UPT, UR12, 0x184, URZ ;  /* 0x000001840c467897 */ /* 0x000fe2000fffe0ff */
[----:B------:R-:W-:-:S02]  /*5bc0*/  IADD3 R6, P6, PT, R6, 0x700, RZ ;  /* 0x0000070006067810 */ /* 0x000fc40007fde0ff */
[----:B------:R-:W-:Y:S01]  /*5bd0*/  R2UR UR15, R4 ;  /* 0x00000000040f72ca */ /* 0x000fe200000e0000 */
[--C-:B------:R-:W-:Y:S01]  /*5be0*/  IMAD.X R4, RZ, RZ, R5.reuse, P2 ;  /* 0x000000ffff047224 */ /* 0x100fe200010e0605 */
[----:B------:R-:W-:Y:S01]  /*5bf0*/  R2UR UR42, R6 ;  /* 0x00000000062a72ca */ /* 0x000fe200000e0000 */
[--C-:B------:R-:W-:Y:S01]  /*5c00*/  IMAD.X R6, RZ, RZ, R5.reuse, P3 ;  /* 0x000000ffff067224 */ /* 0x100fe200018e0605 */
[C---:B------:R-:W-:Y:S02]  /*5c10*/  R2UR UR35, R5.reuse ;  /* 0x00000000052372ca */ /* 0x040fe400000e0000 */
[----:B------:R-:W-:Y:S02]  /*5c20*/  R2UR UR33, R4 ;  /* 0x00000000042172ca */ /* 0x000fe400000e0000 */
[----:B------:R-:W-:Y:S01]  /*5c30*/  R2UR UR37, R6 ;  /* 0x00000000062572ca */ /* 0x000fe200000e0000 */
[--C-:B------:R-:W-:Y:S01]  /*5c40*/  IMAD.X R6, RZ, RZ, R5.reuse, P5 ;  /* 0x000000ffff067224 */ /* 0x100fe200028e0605 */
[----:B------:R-:W-:Y:S01]  /*5c50*/  IADD3.X R4, PT, PT, R5, RZ, RZ, P4, !PT ;  /* 0x000000ff05047210 */ /* 0x000fe200027fe4ff */
[----:B------:R-:W-:Y:S01]  /*5c60*/  IMAD.X R5, RZ, RZ, R5, P6 ;  /* 0x000000ffff057224 */ /* 0x000fe200030e0605 */
[----:B------:R-:W-:-:S02]  /*5c70*/  R2UR UR36, R15 ;  /* 0x000000000f2472ca */ /* 0x000fc400000e0000 */
[----:B------:R-:W-:Y:S01]  /*5c80*/  R2UR UR39, R4 ;  /* 0x00000000042772ca */ /* 0x000fe200000e0000 */
[----:B------:R-:W-:Y:S01]  /*5c90*/  VIADD R4, R132, 0x14000 ;  /* 0x0001400084047836 */ /* 0x000fe20000000000 */
[----:B------:R-:W-:Y:S02]  /*5ca0*/  R2UR UR38, R16 ;  /* 0x00000000102672ca */ /* 0x000fe400000e0000 */
[----:B------:R-:W-:Y:S02]  /*5cb0*/  R2UR UR40, R17 ;  /* 0x00000000112872ca */ /* 0x000fe400000e0000 */
[----:B------:R-:W-:Y:S02]  /*5cc0*/  R2UR UR17, R7 ;  /* 0x00000000071172ca */ /* 0x000fe400000e0000 */
[----:B------:R-:W-:Y:S02]  /*5cd0*/  R2UR UR19, R8 ;  /* 0x00000000081372ca */ /* 0x000fe400000e0000 */
[----:B------:R-:W-:-:S02]  /*5ce0*/  R2UR UR21, R9 ;  /* 0x00000000091572ca */ /* 0x000fc400000e0000 */
[----:B------:R-:W-:Y:S02]  /*5cf0*/  R2UR UR23, R10 ;  /* 0x000000000a1772ca */ /* 0x000fe400000e0000 */
[----:B------:R-:W-:Y:S02]  /*5d00*/  R2UR UR25, R11 ;  /* 0x000000000b1972ca */ /* 0x000fe400000e0000 */
[----:B------:R-:W-:Y:S02]  /*5d10*/  R2UR UR27, R12 ;  /* 0x000000000c1b72ca */ /* 0x000fe400000e0000 */
[----:B------:R-:W-:Y:S02]  /*5d20*/  R2UR UR29, R13 ;  /* 0x000000000d1d72ca */ /* 0x000fe400000e0000 */
[----:B------:R-:W-:Y:S02]  /*5d30*/  R2UR UR31, R14 ;  /* 0x000000000e1f72ca */ /* 0x000fe400000e0000 */
[----:B------:R-:W-:-:S02]  /*5d40*/  R2UR UR41, R6 ;  /* 0x00000000062972ca */ /* 0x000fc400000e0000 */
[----:B------:R-:W-:Y:S02]  /*5d50*/  R2UR UR43, R5 ;  /* 0x00000000052b72ca */ /* 0x000fe400000e0000 */
[----:B------:R-:W-:Y:S02]  /*5d60*/  SHF.L.U32 R154, R154, 0x4, RZ ;  /* 0x000000049a9a7819 */ /* 0x000fe400000006ff */
[----:B------:R-:W-:Y:S02]  /*5d70*/  SHF.R.U32.HI R4, RZ, 0x4, R4 ;  /* 0x00000004ff047819 */ /* 0x000fe40000011604 */
[----:B------:R-:W-:Y:S01]  /*5d80*/  MOV R165, RZ ;  /* 0x000000ff00a57202 */ /* 0x000fe20000000f00 */
[----:B------:R-:W-:Y:S01]  /*5d90*/  IMAD.MOV.U32 R151, RZ, RZ, R154 ;  /* 0x000000ffff977224 */ /* 0x000fe200078e009a */
[----:B------:R-:W-:Y:S02]  /*5da0*/  LOP3.LUT R147, R147, 0x8000000, RZ, 0xfc, !PT ;  /* 0x0800000093937812 */ /* 0x000fe400078efcff */
[----:B------:R-:W-:-:S07]  /*5db0*/  SGXT.U32 R153, R4, 0xe ;  /* 0x0000000e0499781a */ /* 0x000fce0000000000 */
.L_x_17:
[----:B------:R-:W-:Y:S01]  /*5dc0*/  MOV R5, R159 ;  /* 0x0000009f00057202 */ /* 0x000fe20000000f00 */
[----:B------:R-:W-:Y:S02]  /*5dd0*/  IMAD.MOV.U32 R4, RZ, RZ, R158 ;  /* 0x000000ffff047224 */ /* 0x000fe400078e009e */
[----:B------:R-:W-:-:S04]  /*5de0*/  IMAD.WIDE R12, R151, 0x2, R210 ;  /* 0x00000002970c7825 */ /* 0x000fc800078e02d2 */
[C---:B------:R-:W-:Y:S01]  /*5df0*/  IMAD.WIDE R14, R151.reuse, 0x2, R208 ;  /* 0x00000002970e7825 */ /* 0x040fe200078e02d0 */
[----:B------:R0:W2:Y:S03]  /*5e00*/  LDG.E.U16 R26, desc[UR10][R12.64] ;  /* 0x0000000a0c1a7981 */ /* 0x0000a6000c1e1500 */
[C---:B------:R-:W-:Y:S01]  /*5e10*/  IMAD.WIDE R6, R151.reuse, 0x2, R224 ;  /* 0x0000000297067825 */ /* 0x040fe200078e02e0 */
[----:B------:R1:W3:Y:S03]  /*5e20*/  LDG.E.U16 R29, desc[UR10][R14.64] ;  /* 0x0000000a0e1d7981 */ /* 0x0002e6000c1e1500 */
[C---:B------:R-:W-:Y:S01]  /*5e30*/  IMAD.WIDE R8, R151.reuse, 0x2, R222 ;  /* 0x0000000297087825 */ /* 0x040fe200078e02de */
[----:B------:R4:W5:Y:S03]  /*5e40*/  LDG.E.U16 R25, desc[UR10][R6.64] ;  /* 0x0000000a06197981 */ /* 0x000966000c1e1500 */
[C---:B------:R-:W-:Y:S01]  /*5e50*/  IMAD.WIDE R10, R151.reuse, 0x2, R220 ;  /* 0x00000002970a7825 */ /* 0x040fe200078e02dc */
[----:B------:R0:W3:Y:S03]  /*5e60*/  LDG.E.U16 R24, desc[UR10][R8.64] ;  /* 0x0000000a08187981 */ /* 0x0000e6000c1e1500 */
[C---:B------:R-:W-:Y:S01]  /*5e70*/  IMAD.WIDE R16, R151.reuse, 0x2, R206 ;  /* 0x0000000297107825 */ /* 0x040fe200078e02ce */
[----:B------:R0:W3:Y:S03]  /*5e80*/  LDG.E.U16 R27, desc[UR10][R10.64] ;  /* 0x0000000a0a1b7981 */ /* 0x0000e6000c1e1500 */
[C---:B------:R-:W-:Y:S01]  /*5e90*/  IMAD.WIDE R4, R151.reuse, 0x2, R4 ;  /* 0x0000000297047825 */ /* 0x040fe200078e0204 */
[----:B------:R-:W3:Y:S03]  /*5ea0*/  LDG.E.U16 R28, desc[UR10][R16.64] ;  /* 0x0000000a101c7981 */ /* 0x000ee6000c1e1500 */
[C---:B------:R-:W-:Y:S01]  /*5eb0*/  IMAD.WIDE R18, R151.reuse, 0x2, R204 ;  /* 0x0000000297127825 */ /* 0x040fe200078e02cc */
[----:B------:R4:W3:Y:S03]  /*5ec0*/  LDG.E.U16 R22, desc[UR10][R4.64] ;  /* 0x0000000a04167981 */ /* 0x0008e6000c1e1500 */
[----:B0-----:R-:W-:-:S02]  /*5ed0*/  IMAD.WIDE R12, R151, 0x2, R218 ;  /* 0x00000002970c7825 */ /* 0x001fc400078e02da */
[----:B------:R-:W5:Y:S02]  /*5ee0*/  LDG.E.U16 R19, desc[UR10][R18.64] ;  /* 0x0000000a12137981 */ /* 0x000f64000c1e1500 */
[C---:B-1----:R-:W-:Y:S02]  /*5ef0*/  IMAD.WIDE R14, R151.reuse, 0x2, R202 ;  /* 0x00000002970e7825 */ /* 0x042fe400078e02ca */
[----:B------:R-:W5:Y:S02]  /*5f00*/  LDG.E.U16 R12, desc[UR10][R12.64] ;  /* 0x0000000a0c0c7981 */ /* 0x000f64000c1e1500 */
[C---:B----4-:R-:W-:Y:S02]  /*5f10*/  IMAD.WIDE R6, R151.reuse, 0x2, R216 ;  /* 0x0000000297067825 */ /* 0x050fe400078e02d8 */
[----:B------:R-:W4:Y:S02]  /*5f20*/  LDG.E.U16 R14, desc[UR10][R14.64] ;  /* 0x0000000a0e0e7981 */ /* 0x000f24000c1e1500 */
[----:B------:R-:W-:-:S02]  /*5f30*/  IMAD.WIDE R20, R151, 0x2, R200 ;  /* 0x0000000297147825 */ /* 0x000fc400078e02c8 */
[----:B------:R-:W4:Y:S02]  /*5f40*/  LDG.E.U16 R7, desc[UR10][R6.64] ;  /* 0x0000000a06077981 */ /* 0x000f24000c1e1500 */
[C---:B------:R-:W-:Y:S02]  /*5f50*/  IMAD.WIDE R8, R151.reuse, 0x2, R214 ;  /* 0x0000000297087825 */ /* 0x040fe400078e02d6 */
[----:B------:R-:W4:Y:S02]  /*5f60*/  LDG.E.U16 R21, desc[UR10][R20.64] ;  /* 0x0000000a14157981 */ /* 0x000f24000c1e1500 */
[C---:B------:R-:W-:Y:S02]  /*5f70*/  IMAD.WIDE R10, R151.reuse, 0x2, R198 ;  /* 0x00000002970a7825 */ /* 0x040fe400078e02c6 */
[----:B------:R-:W4:Y:S02]  /*5f80*/  LDG.E.U16 R8, desc[UR10][R8.64] ;  /* 0x0000000a08087981 */ /* 0x000f24000c1e1500 */
[----:B------:R-:W-:-:S02]  /*5f90*/  IMAD.WIDE R4, R151, 0x2, R212 ;  /* 0x0000000297047825 */ /* 0x000fc400078e02d4 */
[----:B------:R-:W4:Y:S02]  /*5fa0*/  LDG.E.U16 R10, desc[UR10][R10.64] ;  /* 0x0000000a0a0a7981 */ /* 0x000f24000c1e1500 */
[----:B------:R-:W-:Y:S02]  /*5fb0*/  IMAD.WIDE R16, R151, 0x2, R196 ;  /* 0x0000000297107825 */ /* 0x000fe400078e02c4 */
[----:B------:R-:W4:Y:S04]  /*5fc0*/  LDG.E.U16 R5, desc[UR10][R4.64] ;  /* 0x0000000a04057981 */ /* 0x000f28000c1e1500 */
[----:B------:R-:W4:Y:S01]  /*5fd0*/  LDG.E.U16 R17, desc[UR10][R16.64] ;  /* 0x0000000a10117981 */ /* 0x000f22000c1e1500 */
[----:B------:R-:W-:Y:S02]  /*5fe0*/  UMOV UR72, 0x1 ;  /* 0x0000000100487882 */ /* 0x000fe40000000000 */
[----:B------:R-:W-:-:S04]  /*5ff0*/  @!UP1 UIADD3 UR72, UPT, UPT, -UR72, 0x100000, URZ ;  /* 0x0010000048489890 */ /* 0x000fc8000fffe1ff */
[----:B------:R-:W-:Y:S02]  /*6000*/  @!UP1 USHF.L.U32 UR73, UR72, 0xb, URZ ;  /* 0x0000000b48499899 */ /* 0x000fe400080006ff */
[----:B------:R-:W-:Y:S01]  /*6010*/  @!UP1 USHF.L.U32 UR72, UR72, 0x1, URZ ;  /* 0x0000000148489899 */ /* 0x000fe200080006ff */
[----:B------:R-:W-:Y:S01]  /*6020*/  VOTEU.ALL UP2, P1 ;  /* 0x0000000000ff7886 */ /* 0x000fe20000840000 */
[----:B--2---:R0:W-:Y:S04]  /*6030*/  STS.U16 [R141+UR6+0x12400], R26 ;  /* 0x0124001a8d007988 */ /* 0x0041e80008000406 */
[----:B---3--:R0:W-:Y:S04]  /*6040*/  STS.U16 [R141+UR6+0x12000], R22 ;  /* 0x012000168d007988 */ /* 0x0081e80008000406 */
[----:B-----5:R0:W-:Y:S04]  /*6050*/  STS.U16 [R140+UR6+0x12080], R25 ;  /* 0x012080198c007988 */ /* 0x0201e80008000406 */
[----:B------:R0:W-:Y:S04]  /*6060*/  STS.U16 [R140+UR6+0x12480], R29 ;  /* 0x0124801d8c007988 */ /* 0x0001e80008000406 */
[----:B------:R0:W-:Y:S04]  /*6070*/  STS.U16 [R139+UR6+0x12100], R24 ;  /* 0x012100188b007988 */ /* 0x0001e80008000406 */
[----:B------:R0:W-:Y:S04]  /*6080*/  STS.U16 [R139+UR6+0x12500], R28 ;  /* 0x0125001c8b007988 */ /* 0x0001e80008000406 */
[----:B------:R0:W-:Y:S04]  /*6090*/  STS.U16 [R138+UR6+0x12180], R27 ;  /* 0x0121801b8a007988 */ /* 0x0001e80008000406 */
[----:B------:R0:W-:Y:S04]  /*60a0*/  STS.U16 [R138+UR6+0x12580], R19 ;  /* 0x012580138a007988 */ /* 0x0001e80008000406 */
[----:B------:R0:W-:Y:S04]  /*60b0*/  STS.U16 [R137+UR6+0x12200], R12 ;  /* 0x0122000c89007988 */ /* 0x0001e80008000406 */
[----:B----4-:R0:W-:Y:S04]  /*60c0*/  STS.U16 [R137+UR6+0x12600], R14 ;  /* 0x0126000e89007988 */ /* 0x0101e80008000406 */
[----:B------:R0:W-:Y:S04]  /*60d0*/  STS.U16 [R136+UR6+0x12280], R7 ;  /* 0x0122800788007988 */ /* 0x0001e80008000406 */
[----:B------:R0:W-:Y:S04]  /*60e0*/  STS.U16 [R136+UR6+0x12680], R21 ;  /* 0x0126801588007988 */ /* 0x0001e80008000406 */
[----:B------:R0:W-:Y:S04]  /*60f0*/  STS.U16 [R135+UR6+0x12300], R8 ;  /* 0x0123000887007988 */ /* 0x0001e80008000406 */
[----:B------:R0:W-:Y:S04]  /*6100*/  STS.U16 [R135+UR6+0x12700], R10 ;  /* 0x0127000a87007988 */ /* 0x0001e80008000406 */
[----:B------:R0:W-:Y:S04]  /*6110*/  STS.U16 [R134+UR6+0x12380], R5 ;  /* 0x0123800586007988 */ /* 0x0001e80008000406 */
[----:B------:R0:W-:Y:S01]  /*6120*/  STS.U16 [R134+UR6+0x12780], R17 ;  /* 0x0127801186007988 */ /* 0x0001e20008000406 */
[----:B------:R1:W-:Y:S06]  /*6130*/  MEMBAR.ALL.CTA ;  /* 0x0000000000007992 */ /* 0x0003ec0000008000 */
[----:B-1----:R-:W-:Y:S04]  /*6140*/  FENCE.VIEW.ASYNC.S ;  /* 0x00000000000073c6 */ /* 0x002fe80000000000 */
[----:B------:R-:W1:Y:S02]  /*6150*/  FENCE.VIEW.ASYNC.S ;  /* 0x00000000000073c6 */ /* 0x000e640000000000 */
[----:B-1----:R0:W1:Y:S02]  /*6160*/  @!UP2 SYNCS.EXCH.64 URZ, [UR6+0x16010], UR72 ;  /* 0x0160104806ffa5b2 */ /* 0x0020640008000100 */
[----:B-1----:R-:W-:Y:S06]  /*6170*/  BAR.SYNC.DEFER_BLOCKING 0x0 ;  /* 0x0000000000007b1d */ /* 0x002fec0000010000 */
[----:B0-----:R-:W-:Y:S05]  /*6180*/  BRA.U UP0, `(.L_x_13) ;  /* 0x0000000100ac7547 */ /* 0x001fea000b800000 */
[----:B------:R-:W-:Y:S02]  /*6190*/  R2UR UR5, R147 ;  /* 0x00000000930572ca */ /* 0x000fe400000e0000 */
[----:B------:R-:W-:Y:S02]  /*61a0*/  ELECT P2, URZ, PT ;  /* 0x0000000000ff782f */ /* 0x000fe40003840000 */
[----:B------:R-:W-:Y:S01]  /*61b0*/  MOV.SPILL R4, UR7 ;  /* 0x0000000700047c02 */ /* 0x000fe20009000f00 */
[----:B------:R-:W-:Y:S01]  /*61c0*/  UMOV UR7, 0x8048490 ;  /* 0x0804849000077882 */ /* 0x000fe20000000000 */
[----:B------:R-:W-:Y:S01]  /*61d0*/  MOV.SPILL R5, UR6 ;  /* 0x0000000600057c02 */ /* 0x000fe20009000f00 */
[----:B------:R-:W-:-:S06]  /*61e0*/  UMOV UR6, 0x0 ;  /* 0x0000000000067882 */ /* 0x000fcc0000000000 */
[----:B------:R-:W-:Y:S01]  /*61f0*/  IMAD.U32 R6, RZ, RZ, UR5 ;  /* 0x00000005ff067e24 */ /* 0x000fe2000f8e00ff */
[----:B------:R-:W-:Y:S01]  /*6200*/  R2UR UR5, R155 ;  /* 0x000000009b0572ca */ /* 0x000fe200000e0000 */
[----:B------:R-:W-:Y:S01]  /*6210*/  @P2 IMAD.MOV.U32 R7, RZ, RZ, 0x40004040 ;  /* 0x40004040ff072424 */ /* 0x000fe200078e00ff */
[----:B------:R-:W-:Y:S02]  /*6220*/  @P2 MOV R9, 0x40004040 ;  /* 0x4000404000092802 */ /* 0x000fe40000000f00 */
[----:B------:R-:W-:Y:S02]  /*6230*/  @P2 R2UR UR72, R6 ;  /* 0x00000000064822ca */ /* 0x000fe400000e0000 */
[----:B------:R-:W-:Y:S02]  /*6240*/  @P2 R2UR UR73, R7 ;  /* 0x00000000074922ca */ /* 0x000fe400000e0000 */
[----:B------:R-:W-:-:S05]  /*6250*/  @P2 R2UR UR75, R9 ;  /* 0x00000000094b22ca */ /* 0x000fca00000e0000 */
[----:B------:R-:W-:-:S05]  /*6260*/  IMAD.U32 R8, RZ, RZ, UR5 ;  /* 0x00000005ff087e24 */ /* 0x000fca000f8e00ff */
[----:B------:R-:W-:-:S13]  /*6270*/  @P2 R2UR UR74, R8 ;  /* 0x00000000084a22ca */ /* 0x000fda00000e0000 */
[----:B------:R0:W-:Y:S02]  /*6280*/  UTCHMMA gdesc[UR72], gdesc[UR74], tmem[UR9], tmem[UR6], idesc[UR7], !UPT ;  /* 0x00ff064a480075ea */ /* 0x0001e4000f800009 */
[----:B0-----:R-:W-:Y:S01]  /*6290*/  R2UR.FILL UR7, R4 ;  /* 0x00000000040772ca */ /* 0x001fe200004e0000 */
[----:B------:R-:W-:Y:S01]  /*62a0*/  VIADD R4, R132, 0x16010 ;  /* 0x0001601084047836 */ /* 0x000fe20000000000 */
[----:B------:R-:W-:Y:S01]  /*62b0*/  R2UR.FILL UR6, R5 ;  /* 0x00000000050672ca */ /* 0x000fe200004e0000 */
[----:B------:R-:W-:Y:S01]  /*62c0*/  IMAD.MOV.U32 R5, RZ, RZ, RZ ;  /* 0x000000ffff057224 */ /* 0x000fe200078e00ff */
[----:B------:R-:W-:Y:S01]  /*62d0*/  UMOV UR72, 0x0 ;  /* 0x0000000000487882 */ /* 0x000fe20000000000 */
[----:B------:R-:W-:Y:S01]  /*62e0*/  UMOV UR73, 0x8048490 ;  /* 0x0804849000497882 */ /* 0x000fe20000000000 */
[----:B------:R-:W-:Y:S01]  /*62f0*/  UMOV UR74, 0x0 ;  /* 0x00000000004a7882 */ /* 0x000fe20000000000 */
[----:B------:R-:W-:Y:S01]  /*6300*/  UMOV UR75, 0x8048490 ;  /* 0x08048490004b7882 */ /* 0x000fe20000000000 */
[----:B------:R-:W-:Y:S01]  /*6310*/  @P2 MOV R4, R4 ;  /* 0x0000000400042202 */ /* 0x000fe20000000f00 */
[----:B------:R0:W-:Y:S01]  /*6320*/  UTCHMMA gdesc[UR34], gdesc[UR12], tmem[UR9], tmem[UR72], idesc[UR73], UPT ;  /* 0x00ff480c220075ea */ /* 0x0001e2000b800009 */
[----:B------:R0:W-:Y:S01]  /*6330*/  UTCHMMA gdesc[UR14], gdesc[UR44], tmem[UR9], tmem[UR74], idesc[UR75], UPT ;  /* 0x00ff4a2c0e0075ea */ /* 0x0001e2000b800009 */
[----:B------:R0:W-:Y:S01]  /*6340*/  UTCHMMA gdesc[UR16], gdesc[UR46], tmem[UR9], tmem[UR72], idesc[UR73], UPT ;  /* 0x00ff482e100075ea */ /* 0x0001e2000b800009 */
[----:B------:R-:W-:Y:S01]  /*6350*/  @P2 R2UR UR5, R4 ;  /* 0x00000000040522ca */ /* 0x000fe200000e0000 */
[----:B------:R0:W-:Y:S01]  /*6360*/  UTCHMMA gdesc[UR18], gdesc[UR48], tmem[UR9], tmem[UR74], idesc[UR75], UPT ;  /* 0x00ff4a30120075ea */ /* 0x0001e2000b800009 */
        /* <DEDUP_REMOVED lines=11> */
[----:B------:R0:W-:Y:S01]  /*6420*/  UTCBAR [UR5], URZ ;  /* 0x000000ff050073e9 */ /* 0x0001e200080000ff */
[----:B------:R-:W-:Y:S01]  /*6430*/  NOP ;  /* 0x0000000000007918 */ /* 0x000fe20000000000 */
.L_x_13:
[----:B------:R-:W1:Y:S02]  /*6440*/  SYNCS.PHASECHK.TRANS64.TRYWAIT P2, [UR6+0x16010], RZ ;  /* 0x016010ffff0075a7 */ /* 0x000e640008041106 */
[----:B-1----:R-:W-:Y:S05]  /*6450*/  @!P2 BRA `(.L_x_14) ;  /* 0x0000005c0068a947 */ /* 0x002fea0003800000 */
.L_x_23:
[----:B0-----:R-:W-:Y:S01]  /*6460*/  R2UR UR5, R142 ;  /* 0x000000008e0572ca */ /* 0x001fe200000e0000 */
[----:B------:R-:W-:-:S12]  /*6470*/  BAR.SYNC.DEFER_BLOCKING 0x0 ;  /* 0x0000000000007b1d */ /* 0x000fd80000010000 */
[----:B------:R-:W-:Y:S01]  /*6480*/  LDTM.16dp32bit_t0_t15.x8 R4, tmem[UR5] ;  /* 0x00000005000479ee */ /* 0x000fe20008980000 */
[----:B------:R-:W0:Y:S01]  /*6490*/  LDTM.16dp32bit_t16_t31.x8 R4, tmem[UR5+0x8] ;  /* 0x00000805000479ee */ /* 0x000e2200089a0000 */
[----:B------:R-:W0:Y:S01]  /*64a0*/  LDCU UR5, c[0x0][0x3a8] ;  /* 0x00007500ff0577ac */ /* 0x000e220008000800 */
[----:B------:R-:W1:Y:S01]  /*64b0*/  @!P1 SYNCS.CCTL.IV [UR6+0x16010] ;  /* 0x01601000ff0099b1 */ /* 0x000e620008000006 */
[----:B------:R-:W-:Y:S01]  /*64c0*/  NOP ;  /* 0x0000000000007918 */ /* 0x000fe20000000000 */
[----:B0-----:R-:W-:Y:S01]  /*64d0*/  FMUL R12, R4, UR5 ;  /* 0x00000005040c7c20 */ /* 0x001fe20008400000 */
[----:B------:R-:W-:Y:S01]  /*64e0*/  FMUL R13, R5, UR5 ;  /* 0x00000005050d7c20 */ /* 0x000fe20008400000 */
[----:B------:R-:W-:Y:S01]  /*64f0*/  FMUL R14, R6, UR5 ;  /* 0x00000005060e7c20 */ /* 0x000fe20008400000 */
[----:B------:R-:W-:Y:S01]  /*6500*/  FMUL R15, R7, UR5 ;  /* 0x00000005070f7c20 */ /* 0x000fe20008400000 */
[----:B------:R-:W-:-:S03]  /*6510*/  FMUL R16, R8, UR5 ;  /* 0x0000000508107c20 */ /* 0x000fc60008400000 */
[----:B------:R-:W-:Y:S01]  /*6520*/  FMNMX3 R14, R12, R13, R14, !PT ;  /* 0x0000000d0c0e7276 */ /* 0x000fe2000780000e */
[----:B------:R-:W-:Y:S01]  /*6530*/  FMUL R12, R9, UR5 ;  /* 0x00000005090c7c20 */ /* 0x000fe20008400000 */
[----:B------:R-:W-:Y:S02]  /*6540*/  FMUL R13, R10, UR5 ;  /* 0x000000050a0d7c20 */ /* 0x000fe40008400000 */
[----:B------:R-:W-:Y:S01]  /*6550*/  FMNMX3 R15, R14, R15, R16, !PT ;  /* 0x0000000f0e0f7276 */ /* 0x000fe20007800010 */
[----:B------:R-:W-:-:S03]  /*6560*/  FMUL R14, R11, UR5 ;  /* 0x000000050b0e7c20 */ /* 0x000fc60008400000 */
[----:B------:R-:W-:-:S04]  /*6570*/  FMNMX3 R13, R15, R12, R13, !PT ;  /* 0x0000000c0f0d7276 */ /* 0x000fc8000780000d */
[----:B------:R-:W-:Y:S01]  /*6580*/  FMNMX R14, R14, R13, !PT ;  /* 0x0000000d0e0e7209 */ /* 0x000fe20007800000 */
[----:B------:R-:W-:-:S04]  /*6590*/  IMAD.U32 R13, R165, -0x80000000, RZ ;  /* 0x80000000a50d7824 */ /* 0x000fc800078e00ff */
[----:B------:R-:W0:Y:S02]  /*65a0*/  SHFL.BFLY PT, R146, R14, 0x10, 0x1f ;  /* 0x0e001f000e927f89 */ /* 0x000e2400000e0000 */
[----:B0-----:R-:W-:-:S05]  /*65b0*/  FMNMX3 R146, R14, R146, R23, !PT ;  /* 0x000000920e927276 */ /* 0x001fca0007800017 */
[----:B------:R-:W-:Y:S01]  /*65c0*/  FADD R12, -R146, R23 ;  /* 0x00000017920c7221 */ /* 0x000fe20000000100 */
[--C-:B------:R-:W-:Y:S01]  /*65d0*/  FFMA R4, R4, UR5, -R146.reuse ;  /* 0x0000000504047c23 */ /* 0x100fe20008000892 */
[--C-:B------:R-:W-:Y:S01]  /*65e0*/  FFMA R5, R5, UR5, -R146.reuse ;  /* 0x0000000505057c23 */ /* 0x100fe20008000892 */
[--C-:B------:R-:W-:Y:S01]  /*65f0*/  FFMA R6, R6, UR5, -R146.reuse ;  /* 0x0000000506067c23 */ /* 0x100fe20008000892 */
[----:B------:R-:W-:Y:S01]  /*6600*/  FMUL R12, R12, 1.4426950216293334961 ;  /* 0x3fb8aa3b0c0c7820 */ /* 0x000fe20000400000 */
[----:B------:R-:W-:Y:S01]  /*6610*/  FMUL R4, R4, 1.4426950216293334961 ;  /* 0x3fb8aa3b04047820 */ /* 0x000fe20000400000 */
[----:B------:R-:W-:Y:S01]  /*6620*/  FMUL R5, R5, 1.4426950216293334961 ;  /* 0x3fb8aa3b05057820 */ /* 0x000fe20000400000 */
[----:B------:R-:W-:Y:S01]  /*6630*/  FMUL R6, R6, 1.4426950216293334961 ;  /* 0x3fb8aa3b06067820 */ /* 0x000fe20000400000 */
[----:B------:R-:W1:Y:S01]  /*6640*/  MUFU.EX2 R164, R12 ;  /* 0x0000000c00a47308 */ /* 0x000e620000000800 */
[--C-:B------:R-:W-:Y:S01]  /*6650*/  FFMA R7, R7, UR5, -R146.reuse ;  /* 0x0000000507077c23 */ /* 0x100fe20008000892 */
[--C-:B------:R-:W-:Y:S01]  /*6660*/  FFMA R8, R8, UR5, -R146.reuse ;  /* 0x0000000508087c23 */ /* 0x100fe20008000892 */
[--C-:B------:R-:W-:Y:S01]  /*6670*/  FFMA R9, R9, UR5, -R146.reuse ;  /* 0x0000000509097c23 */ /* 0x100fe20008000892 */
[--C-:B------:R-:W-:Y:S01]  /*6680*/  FFMA R10, R10, UR5, -R146.reuse ;  /* 0x000000050a0a7c23 */ /* 0x100fe20008000892 */
[----:B------:R-:W-:Y:S01]  /*6690*/  FMUL R7, R7, 1.4426950216293334961 ;  /* 0x3fb8aa3b07077820 */ /* 0x000fe20000400000 */
[----:B------:R-:W-:Y:S01]  /*66a0*/  FMUL R8, R8, 1.4426950216293334961 ;  /* 0x3fb8aa3b08087820 */ /* 0x000fe20000400000 */
[----:B------:R-:W-:Y:S01]  /*66b0*/  FMUL R9, R9, 1.4426950216293334961 ;  /* 0x3fb8aa3b09097820 */ /* 0x000fe20000400000 */
[----:B------:R-:W-:Y:S01]  /*66c0*/  MUFU.EX2 R27, R4 ;  /* 0x00000004001b7308 */ /* 0x000fe20000000800 */
[----:B------:R-:W-:Y:S01]  /*66d0*/  FMUL R10, R10, 1.4426950216293334961 ;  /* 0x3fb8aa3b0a0a7820 */ /* 0x000fe20000400000 */
[----:B------:R-:W-:-:S04]  /*66e0*/  FFMA R11, R11, UR5, -R146 ;  /* 0x000000050b0b7c23 */ /* 0x000fc80008000892 */
[----:B------:R-:W-:Y:S02]  /*66f0*/  FMUL R11, R11, 1.4426950216293334961 ;  /* 0x3fb8aa3b0b0b7820 */ /* 0x000fe40000400000 */
[----:B------:R-:W0:Y:S01]  /*6700*/  MUFU.EX2 R38, R5 ;  /* 0x0000000500267308 */ /* 0x000e220000000800 */
[----:B-1----:R1:W-:Y:S01]  /*6710*/  STSM.16.M88 [R133+0x12000], R164 ;  /* 0x012000a485007844 */ /* 0x0023e20000000000 */
[----:B------:R-:W-:Y:S06]  /*6720*/  BAR.SYNC.DEFER_BLOCKING 0x0 ;  /* 0x0000000000007b1d */ /* 0x000fec0000010000 */
[----:B------:R-:W2:Y:S01]  /*6730*/  MUFU.EX2 R29, R6 ;  /* 0x00000006001d7308 */ /* 0x000ea20000000800 */
[----:B0-----:R-:W-:-:S07]  /*6740*/  FADD R4, R27, R38 ;  /* 0x000000261b047221 */ /* 0x001fce0000000000 */
[----:B------:R0:W3:Y:S08]  /*6750*/  MUFU.EX2 R31, R7 ;  /* 0x00000007001f7308 */ /* 0x0000f00000000800 */
[----:B------:R-:W4:Y:S01]  /*6760*/  MUFU.EX2 R33, R8 ;  /* 0x0000000800217308 */ /* 0x000f220000000800 */
[----:B--2---:R-:W-:Y:S01]  /*6770*/  FADD R4, R29, R4 ;  /* 0x000000041d047221 */ /* 0x004fe20000000000 */
[----:B------:R1:W2:Y:S01]  /*6780*/  LDSM.16.M88 R165, [R144+UR6+0x12000] ;  /* 0x0120000690a5783b */ /* 0x0002a20008000000 */
[----:B------:R-:W5:Y:S01]  /*6790*/  SYNCS.PHASECHK.TRANS64.TRYWAIT P2, [UR4], R13 ;  /* 0x0000000dff0075a7 */ /* 0x000f620008041104 */
[----:B0-----:R-:W-:-:S04]  /*67a0*/  IMAD.WIDE R6, R150, 0x2, R192 ;  /* 0x0000000296067825 */ /* 0x001fc800078e02c0 */
[----:B------:R-:W0:Y:S01]  /*67b0*/  MUFU.EX2 R35, R9 ;  /* 0x0000000900237308 */ /* 0x000e220000000800 */
[----:B---3--:R-:W-:-:S07]  /*67c0*/  FADD R4, R31, R4 ;  /* 0x000000041f047221 */ /* 0x008fce0000000000 */
[----:B------:R-:W3:Y:S01]  /*67d0*/  MUFU.EX2 R37, R10 ;  /* 0x0000000a00257308 */ /* 0x000ee20000000800 */
[----:B----4-:R-:W-:-:S07]  /*67e0*/  FADD R4, R33, R4 ;  /* 0x0000000421047221 */ /* 0x010fce0000000000 */
[----:B------:R-:W4:Y:S01]  /*67f0*/  MUFU.EX2 R39, R11 ;  /* 0x0000000b00277308 */ /* 0x000f220000000800 */
[----:B0-----:R-:W-:-:S04]  /*6800*/  FADD R4, R35, R4 ;  /* 0x0000000423047221 */ /* 0x001fc80000000000 */
[----:B---3--:R-:W-:-:S04]  /*6810*/  FADD R4, R37, R4 ;  /* 0x0000000425047221 */ /* 0x008fc80000000000 */
[----:B----4-:R-:W-:Y:S01]  /*6820*/  FADD R175, R39, R4 ;  /* 0x0000000427af7221 */ /* 0x010fe20000000000 */
[----:B------:R-:W-:-:S04]  /*6830*/  IMAD.WIDE R4, R150, 0x2, R194 ;  /* 0x0000000296047825 */ /* 0x000fc800078e02c2 */
[----:B------:R1:W0:Y:S01]  /*6840*/  SHFL.BFLY PT, R174, R175, 0x10, 0x1f ;  /* 0x0e001f00afae7f89 */ /* 0x00022200000e0000 */
[----:B--2--5:R-:W-:Y:S05]  /*6850*/  @!P2 BRA `(.L_x_15) ;  /* 0x000000580074a947 */ /* 0x024fea0003800000 */
.L_x_24:
[C---:B------:R-:W-:Y:S01]  /*6860*/  IMAD.WIDE R8, R150.reuse, 0x2, R190 ;  /* 0x0000000296087825 */ /* 0x040fe200078e02be */
[----:B------:R2:W3:Y:S03]  /*6870*/  LDG.E.U16 R26, desc[UR10][R4.64] ;  /* 0x0000000a041a7981 */ /* 0x0004e6000c1e1500 */
[C---:B------:R-:W-:Y:S01]  /*6880*/  IMAD.WIDE R10, R150.reuse, 0x2, R188 ;  /* 0x00000002960a7825 */ /* 0x040fe200078e02bc */
[----:B------:R4:W5:Y:S03]  /*6890*/  LDG.E.U16 R30, desc[UR10][R8.64] ;  /* 0x0000000a081e7981 */ /* 0x000966000c1e1500 */
[C---:B------:R-:W-:Y:S01]  /*68a0*/  IMAD.WIDE R12, R150.reuse, 0x2, R186 ;  /* 0x00000002960c7825 */ /* 0x040fe200078e02ba */
[----:B------:R1:W5:Y:S03]  /*68b0*/  LDG.E.U16 R32, desc[UR10][R10.64] ;  /* 0x0000000a0a207981 */ /* 0x000366000c1e1500 */
[C---:B------:R-:W-:Y:S01]  /*68c0*/  IMAD.WIDE R14, R150.reuse, 0x2, R184 ;  /* 0x00000002960e7825 */ /* 0x040fe200078e02b8 */
[----:B------:R0:W5:Y:S03]  /*68d0*/  LDG.E.U16 R34, desc[UR10][R12.64] ;  /* 0x0000000a0c227981 */ /* 0x000166000c1e1500 */
[C---:B------:R-:W-:Y:S01]  /*68e0*/  IMAD.WIDE R16, R150.reuse, 0x2, R182 ;  /* 0x0000000296107825 */ /* 0x040fe200078e02b6 */
[----:B------:R0:W5:Y:S03]  /*68f0*/  LDG.E.U16 R36, desc[UR10][R14.64] ;  /* 0x0000000a0e247981 */ /* 0x000166000c1e1500 */
[C---:B------:R-:W-:Y:S01]  /*6900*/  IMAD.WIDE R18, R150.reuse, 0x2, R180 ;  /* 0x0000000296127825 */ /* 0x040fe200078e02b4 */
[----:B------:R-:W5:Y:S03]  /*6910*/  LDG.E.U16 R28, desc[UR10][R6.64] ;  /* 0x0000000a061c7981 */ /* 0x000f66000c1e1500 */
[C---:B--2---:R-:W-:Y:S01]  /*6920*/  IMAD.WIDE R4, R150.reuse, 0x2, R178 ;  /* 0x0000000296047825 */ /* 0x044fe200078e02b2 */
[----:B------:R-:W2:Y:S03]  /*6930*/  LDG.E.U16 R16, desc[UR10][R16.64] ;  /* 0x0000000a10107981 */ /* 0x000ea6000c1e1500 */
[C---:B------:R-:W-:Y:S01]  /*6940*/  IMAD.WIDE R20, R150.reuse, 0x2, R176 ;  /* 0x0000000296147825 */ /* 0x040fe200078e02b0 */
[----:B------:R-:W2:Y:S03]  /*6950*/  LDG.E.U16 R18, desc[UR10][R18.64] ;  /* 0x0000000a12127981 */ /* 0x000ea6000c1e1500 */
[C---:B------:R-:W-:Y:S01]  /*6960*/  IMAD.WIDE R22, R150.reuse, 0x2, R172 ;  /* 0x0000000296167825 */ /* 0x040fe200078e02ac */
[----:B------:R0:W2:Y:S03]  /*6970*/  LDG.E.U16 R226, desc[UR10][R4.64] ;  /* 0x0000000a04e27981 */ /* 0x0000a6000c1e1500 */
[C---:B----4-:R-:W-:Y:S01]  /*6980*/  IMAD.WIDE R8, R150.reuse, 0x2, R170 ;  /* 0x0000000296087825 */ /* 0x050fe200078e02aa */
[----:B------:R-:W4:Y:S03]  /*6990*/  LDG.E.U16 R228, desc[UR10][R20.64] ;  /* 0x0000000a14e47981 */ /* 0x000f26000c1e1500 */
[C---:B-1----:R-:W-:Y:S01]  /*69a0*/  IMAD.WIDE R10, R150.reuse, 0x2, R168 ;  /* 0x00000002960a7825 */ /* 0x042fe200078e02a8 */
[----:B------:R-:W4:Y:S03]  /*69b0*/  LDG.E.U16 R230, desc[UR10][R22.64] ;  /* 0x0000000a16e67981 */ /* 0x000f26000c1e1500 */
[C---:B0-----:R-:W-:Y:S01]  /*69c0*/  IMAD.WIDE R12, R150.reuse, 0x2, R166 ;  /* 0x00000002960c7825 */ /* 0x041fe200078e02a6 */
[----:B------:R-:W4:Y:S03]  /*69d0*/  LDG.E.U16 R232, desc[UR10][R8.64] ;  /* 0x0000000a08e87981 */ /* 0x000f26000c1e1500 */
[C---:B------:R-:W-:Y:S01]  /*69e0*/  IMAD.WIDE R14, R150.reuse, 0x2, R162 ;  /* 0x00000002960e7825 */ /* 0x040fe200078e02a2 */
[----:B------:R-:W4:Y:S03]  /*69f0*/  LDG.E.U16 R234, desc[UR10][R10.64] ;  /* 0x0000000a0aea7981 */ /* 0x000f26000c1e1500 */
[----:B------:R-:W-:Y:S01]  /*6a00*/  IMAD.WIDE R24, R150, 0x2, R160 ;  /* 0x0000000296187825 */ /* 0x000fe200078e02a0 */
[----:B------:R-:W4:Y:S04]  /*6a10*/  LDG.E.U16 R236, desc[UR10][R12.64] ;  /* 0x0000000a0cec7981 */ /* 0x000f28000c1e1500 */
[----:B------:R-:W4:Y:S04]  /*6a20*/  LDG.E.U16 R238, desc[UR10][R14.64] ;  /* 0x0000000a0eee7981 */ /* 0x000f28000c1e1500 */
[----:B------:R-:W4:Y:S01]  /*6a30*/  LDG.E.U16 R240, desc[UR10][R24.64] ;  /* 0x0000000a18f07981 */ /* 0x000f22000c1e1500 */
[----:B------:R-:W-:-:S02]  /*6a40*/  F2FP.BF16.F32.PACK_AB R4, R38, R27 ;  /* 0x0000001b2604723e */ /* 0x000fc400000010ff */
[----:B------:R-:W-:Y:S02]  /*6a50*/  F2FP.BF16.F32.PACK_AB R5, R31, R29 ;  /* 0x0000001d1f05723e */ /* 0x000fe400000010ff */
[----:B------:R-:W-:Y:S02]  /*6a60*/  F2FP.BF16.F32.PACK_AB R6, R35, R33 ;  /* 0x000000212306723e */ /* 0x000fe400000010ff */
[----:B------:R-:W-:-:S04]  /*6a70*/  F2FP.BF16.F32.PACK_AB R7, R39, R37 ;  /* 0x000000252707723e */ /* 0x000fc800000010ff */
[----:B------:R-:W-:Y:S01]  /*6a80*/  STTM.16dp32bit_t0_t15.x4 tmem[UR77], R4 ;  /* 0x00000004000079ed */ /* 0x000fe2000890004d */
[----:B------:R-:W-:Y:S01]  /*6a90*/  STTM.16dp32bit_t16_t31.x4 tmem[UR77+0x4], R4 ;  /* 0x00000404000079ed */ /* 0x000fe2000892004d */
[----:B------:R-:W-:Y:S01]  /*6aa0*/  FADD R175, R175, R174 ;  /* 0x000000aeafaf7221 */ /* 0x000fe20000000000 */
[----:B---3--:R-:W-:Y:S04]  /*6ab0*/  STS.U16 [R143+UR6+0x14000], R26 ;  /* 0x0140001a8f007988 */ /* 0x008fe80008000406 */
[----:B-----5:R-:W-:Y:S04]  /*6ac0*/  STS.U16 [R143+UR6+0x14400], R30 ;  /* 0x0144001e8f007988 */ /* 0x020fe80008000406 */
[----:B------:R-:W-:Y:S04]  /*6ad0*/  STS.U16 [R143+UR6+0x14600], R32 ;  /* 0x014600208f007988 */ /* 0x000fe80008000406 */
[----:B------:R-:W-:Y:S04]  /*6ae0*/  STS.U16 [R143+UR6+0x14800], R34 ;  /* 0x014800228f007988 */ /* 0x000fe80008000406 */
[----:B------:R-:W-:Y:S04]  /*6af0*/  STS.U16 [R143+UR6+0x14a00], R36 ;  /* 0x014a00248f007988 */ /* 0x000fe80008000406 */
[----:B------:R-:W-:Y:S04]  /*6b00*/  STS.U16 [R143+UR6+0x14200], R28 ;  /* 0x0142001c8f007988 */ /* 0x000fe80008000406 */
[----:B--2---:R-:W-:Y:S04]  /*6b10*/  STS.U16 [R143+UR6+0x14c00], R16 ;  /* 0x014c00108f007988 */ /* 0x004fe80008000406 */
        /* <DEDUP_REMOVED lines=9> */
[----:B------:R-:W2:Y:S02]  /*6bb0*/  FENCE.VIEW.ASYNC.T ;  /* 0x00000000000073c6 */ /* 0x000ea40000000200 */
[----:B--2---:R-:W-:Y:S06]  /*6bc0*/  BAR.SYNC.DEFER_BLOCKING 0x0 ;  /* 0x0000000000007b1d */ /* 0x004fec0000010000 */
[----:B0-----:R-:W0:Y:S01]  /*6bd0*/  LDTM.x128 R4, tmem[UR8] ;  /* 0x00000008000479ee */ /* 0x001e2200083c0000 */
[----:B------:R-:W-:Y:S01]  /*6be0*/  NOP ;  /* 0x0000000000007918 */ /* 0x000fe20000000000 */
        /* <DEDUP_REMOVED lines=128> */
[----:B------:R1:W-:Y:S01]  /*73f0*/  STTM.x128 tmem[UR8], R4 ;  /* 0x00000004000079ed */ /* 0x0003e200083c0008 */
[----:B------:R-:W0:Y:S02]  /*7400*/  FENCE.VIEW.ASYNC.T ;  /* 0x00000000000073c6 */ /* 0x000e240000000200 */
[----:B0-----:R-:W-:Y:S06]  /*7410*/  BAR.SYNC.DEFER_BLOCKING 0x0 ;  /* 0x0000000000007b1d */ /* 0x001fec0000010000 */
[----:B------:R0:W-:Y:S06]  /*7420*/  MEMBAR.ALL.CTA ;  /* 0x0000000000007992 */ /* 0x0001ec0000008000 */
[----:B0-----:R-:W0:Y:S01]  /*7430*/  FENCE.VIEW.ASYNC.S ;  /* 0x00000000000073c6 */ /* 0x001e220000000000 */
[----:B------:R-:W-:-:S04]  /*7440*/  LEA R165, R152, UR6, 0x3 ;  /* 0x0000000698a57c11 */ /* 0x000fc8000f8e18ff */
[----:B------:R-:W-:-:S04]  /*7450*/  IADD3 R165, PT, PT, R165, 0x16000, RZ ;  /* 0x00016000a5a57810 */ /* 0x000fc80007ffe0ff */
[----:B------:R-:W-:Y:S01]  /*7460*/  R2UR UR4, R165 ;  /* 0x00000000a50472ca */ /* 0x000fe200000e0000 */
[----:B------:R-:W-:Y:S01]  /*7470*/  IMAD.MOV.U32 R165, RZ, RZ, R149 ;  /* 0x000000ffffa57224 */ /* 0x000fe200078e0095 */
[----:B0-----:R-:W-:Y:S06]  /*7480*/  BAR.SYNC.DEFER_BLOCKING 0x0 ;  /* 0x0000000000007b1d */ /* 0x001fec0000010000 */
[----:B------:R-:W-:Y:S07]  /*7490*/  BRA.U UP0, `(.L_x_16) ;  /* 0x0000000100347547 */ /* 0x000fee000b800000 */
[----:B------:R-:W-:Y:S02]  /*74a0*/  R2UR UR5, R153 ;  /* 0x00000000990572ca */ /* 0x000fe400000e0000 */
[----:B------:R-:W-:Y:S01]  /*74b0*/  ELECT P2, URZ, PT ;  /* 0x0000000000ff782f */ /* 0x000fe20003840000 */
[----:B------:R-:W-:Y:S01]  /*74c0*/  UMOV UR74, 0x0 ;  /* 0x00000000004a7882 */ /* 0x000fe20000000000 */
[----:B------:R-:W-:-:S09]  /*74d0*/  UMOV UR75, 0x8400490 ;  /* 0x08400490004b7882 */ /* 0x000fd20000000000 */
[----:B-1----:R-:W-:Y:S01]  /*74e0*/  IMAD.U32 R4, RZ, RZ, UR5 ;  /* 0x00000005ff047e24 */ /* 0x002fe2000f8e00ff */
[----:B------:R-:W-:Y:S01]  /*74f0*/  UMOV UR5, URZ ;  /* 0x000000ff00057c82 */ /* 0x000fe20008000000 */
[----:B------:R-:W-:Y:S01]  /*7500*/  @P2 IMAD.MOV.U32 R5, RZ, RZ, -0x3fffbff0 ;  /* 0xc0004010ff052424 */ /* 0x000fe200078e00ff */
[----:B------:R-:W-:Y:S02]  /*7510*/  UMOV UR5, UR4 ;  /* 0x0000000400057c82 */ /* 0x000fe40008000000 */
[----:B------:R-:W-:Y:S02]  /*7520*/  @P2 R2UR UR72, R4 ;  /* 0x00000000044822ca */ /* 0x000fe400000e0000 */
[----:B------:R-:W-:-:S13]  /*7530*/  @P2 R2UR UR73, R5 ;  /* 0x00000000054922ca */ /* 0x000fda00000e0000 */
[----:B------:R0:W-:Y:S01]  /*7540*/  UTCHMMA tmem[UR76], gdesc[UR72], tmem[UR7], tmem[UR74], idesc[UR75], UPT ;  /* 0x00ff4a484c0079ea */ /* 0x0001e2000b800007 */
[----:B------:R0:W-:Y:S01]  /*7550*/  UTCBAR [UR5], URZ ;  /* 0x000000ff050073e9 */ /* 0x0001e200080000ff */
[----:B------:R-:W-:Y:S01]  /*7560*/  NOP ;  /* 0x0000000000007918 */ /* 0x000fe20000000000 */
.L_x_16:
[----:B0-----:R-:W-:Y:S01]  /*7570*/  R2UR UR5, R145 ;  /* 0x00000000910572ca */ /* 0x001fe200000e0000 */
[----:B------:R-:W-:Y:S01]  /*7580*/  VIADD R148, R148, 0x10 ;  /* 0x0000001094947836 */ /* 0x000fe20000000000 */
[----:B------:R-:W-:Y:S01]  /*7590*/  R2UR UR72, R157 ;  /* 0x000000009d4872ca */ /* 0x000fe200000e0000 */
[----:B------:R-:W-:Y:S01]  /*75a0*/  FFMA R156, R164, R156, R175 ;  /* 0x0000009ca49c7223 */ /* 0x000fe200000000af */
[----:B------:R-:W-:Y:S01]  /*75b0*/  IADD3 R152, PT, PT, R152, 0x1, RZ ;  /* 0x0000000198987810 */ /* 0x000fe20007ffe0ff */
[----:B------:R-:W-:Y:S01]  /*75c0*/  IMAD.IADD R151, R154, 0x1, R151 ;  /* 0x000000019a977824 */ /* 0x000fe200078e0297 */
[----:B-1----:R-:W-:Y:S02]  /*75d0*/  MOV R23, R146 ;  /* 0x0000009200177202 */ /* 0x002fe40000000f00 */
[----:B------:R-:W-:-:S04]  /*75e0*/  ISETP.GT.AND P2, PT, R152, 0x1, PT ;  /* 0x000000019800780c */ /* 0x000fc80003f44270 */
[----:B------:R-:W-:Y:S02]  /*75f0*/  SEL R4, RZ, 0x1, !P2 ;  /* 0x00000001ff047807 */ /* 0x000fe40005000000 */
[----:B------:R-:W-:Y:S01]  /*7600*/  ISETP.GE.AND P3, PT, R148, UR5, PT ;  /* 0x0000000594007c0c */ /* 0x000fe2000bf66270 */
[----:B------:R-:W-:Y:S01]  /*7610*/  VIADD R150, R150, UR72 ;  /* 0x0000004896967c36 */ /* 0x000fe20008000000 */
[----:B------:R-:W-:Y:S02]  /*7620*/  SEL R152, R152, RZ, !P2 ;  /* 0x000000ff98987207 */ /* 0x000fe40005000000 */
[----:B------:R-:W-:-:S09]  /*7630*/  LOP3.LUT R149, R165, R4, RZ, 0x3c, !PT ;  /* 0x00000004a5957212 */ /* 0x000fd200078e3cff */
[----:B------:R-:W-:Y:S05]  /*7640*/  @!P3 BRA `(.L_x_17) ;  /* 0xffffffe400dcb947 */ /* 0x000fea000383ffff */
.L_x_12:
[----:B0-----:R-:W0:Y:S01]  /*7650*/  LDCU UR5, c[0x0][0x3f0] ;  /* 0x00007e00ff0577ac */ /* 0x001e220008000800 */
[----:B------:R-:W-:Y:S01]  /*7660*/  FSETP.GEU.AND P3, PT, R156, 1.175494350822287508e-38, PT ;  /* 0x008000009c00780b */ /* 0x000fe20003f6e000 */
[----:B0-----:R-:W-:-:S09]  /*7670*/  UISETP.GE.AND UP0, UPT, UR5, 0x1, UPT ;  /* 0x000000010500788c */ /* 0x001fd2000bf06270 */
[----:B------:R-:W-:Y:S05]  /*7680*/  BRA.U !UP0, `(.L_x_18) ;  /* 0x00000001080c7547 */ /* 0x000fea000b800000 */
[----:B------:R-:W-:-:S04]  /*7690*/  IMAD.U32 R165, R165, -0x80000000, RZ ;  /* 0x80000000a5a57824 */ /* 0x000fc800078e00ff */
[----:B------:R-:W0:Y:S02]  /*76a0*/  SYNCS.PHASECHK.TRANS64.TRYWAIT P2, [UR4], R165 ;  /* 0x000000a5ff0075a7 */ /* 0x000e240008041104 */
[----:B0-----:R-:W-:Y:S05]  /*76b0*/  @!P2 BRA `(.L_x_19) ;  /* 0x0000004800e8a947 */ /* 0x001fea0003800000 */
.L_x_18:
[----:B------:R-:W-:Y:S01]  /*76c0*/  BAR.SYNC.DEFER_BLOCKING 0x0 ;  /* 0x0000000000007b1d */ /* 0x000fe20000010000 */
[----:B------:R-:W-:Y:S01]  /*76d0*/  HFMA2 R7, -RZ, RZ, 1.443359375, -0.2030029296875 ;  /* 0x3dc6b27fff077431 */ /* 0x000fe200000001ff */
[----:B------:R-:W-:Y:S02]  /*76e0*/  FSEL R132, RZ, -23, P3 ;  /* 0xc1b80000ff847808 */ /* 0x000fe40001800000 */
[--C-:B------:R-:W-:Y:S02]  /*76f0*/  SHF.R.U32.HI R138, RZ, 0x2, R0.reuse ;  /* 0x00000002ff8a7819 */ /* 0x100fe40000011600 */
[----:B------:R-:W-:Y:S02]  /*7700*/  LOP3.LUT R140, R0, 0x7f, RZ, 0xc0, !PT ;  /* 0x0000007f008c7812 */ /* 0x000fe400078ec0ff */
[----:B------:R-:W0:Y:S01]  /*7710*/  S2UR UR9, SR_CTAID.Y ;  /* 0x00000000000979c3 */ /* 0x000e220000002600 */
[----:B------:R-:W-:Y:S01]  /*7720*/  LOP3.LUT R139, R138, 0x38, RZ, 0xc0, !PT ;  /* 0x000000388a8b7812 */ /* 0x000fe200078ec0ff */
[----:B------:R-:W0:Y:S01]  /*7730*/  LDCU.64 UR4, c[0x0][0x3e0] ;  /* 0x00007c00ff0477ac */ /* 0x000e220008000a00 */
[----:B------:R-:W-:Y:S01]  /*7740*/  SHF.R.U32.HI R142, RZ, 0x1, R0 ;  /* 0x00000001ff8e7819 */ /* 0x000fe20000011600 */
[----:B------:R-:W1:Y:S04]  /*7750*/  @!P1 SYNCS.CCTL.IV [UR6+0x16000] ;  /* 0x01600000ff0099b1 */ /* 0x000e680008000006 */
[----:B-1----:R-:W-:Y:S01]  /*7760*/  BAR.SYNC.DEFER_BLOCKING 0x0 ;  /* 0x0000000000007b1d */ /* 0x002fe20000010000 */
[----:B0-----:R-:W-:-:S05]  /*7770*/  UIMAD UR4, UR9, UR4, URZ ;  /* 0x00000004090472a4 */ /* 0x001fca000f8e02ff */
[----:B------:R-:W0:Y:S02]  /*7780*/  @!P1 SYNCS.CCTL.IV [UR6+0x16008] ;  /* 0x01600800ff0099b1 */ /* 0x000e240008000006 */
[----:B0-----:R0:W-:Y:S01]  /*7790*/  STSM.16.M88 [R133], R156 ;  /* 0x0000009c85007844 */ /* 0x0011e20000000000 */
[----:B------:R-:W-:Y:S01]  /*77a0*/  BAR.SYNC.DEFER_BLOCKING 0x0 ;  /* 0x0000000000007b1d */ /* 0x000fe20000010000 */
[----:B0-----:R-:W-:-:S04]  /*77b0*/  @!P3 FMUL R156, R156, 8388608 ;  /* 0x4b0000009c9cb820 */ /* 0x001fc80000400000 */
[C---:B------:R-:W-:Y:S01]  /*77c0*/  VIADD R4, R156.reuse, 0xc0cafb0d ;  /* 0xc0cafb0d9c047836 */ /* 0x040fe20000000000 */
[----:B------:R-:W-:-:S04]  /*77d0*/  ISETP.GE.U32.AND P2, PT, R156, 0x7f800000, PT ;  /* 0x7f8000009c00780c */ /* 0x000fc80003f46070 */
[----:B------:R-:W-:-:S04]  /*77e0*/  LOP3.LUT R5, R4, 0xff800000, RZ, 0xc0, !PT ;  /* 0xff80000004057812 */ /* 0x000fc800078ec0ff */
[----:B------:R-:W-:Y:S01]  /*77f0*/  I2FP.F32.S32 R133, R5 ;  /* 0x0000000500857245 */ /* 0x000fe20000201400 */
[----:B------:R-:W-:Y:S01]  /*7800*/  IMAD.IADD R4, R156, 0x1, -R5 ;  /* 0x000000019c047824 */ /* 0x000fe200078e0a05 */
[----:B------:R-:W0:Y:S03]  /*7810*/  LDSM.16.M88 R136, [R144+UR6] ;  /* 0x000000069088783b */ /* 0x000e260008000000 */
[----:B------:R-:W-:-:S04]  /*7820*/  FADD R134, R4, -1 ;  /* 0xbf80000004867421 */ /* 0x000fc80000000000 */
[----:B------:R-:W-:-:S04]  /*7830*/  FFMA.FTZ R7, R134, R7, -0.16845393180847167969 ;  /* 0xbe2c7f3086077423 */ /* 0x000fc80000010007 */
[----:B------:R-:W-:-:S04]  /*7840*/  FFMA.FTZ R7, R134, R7, 0.1716887056827545166 ;  /* 0x3e2fcf2a86077423 */ /* 0x000fc80000010007 */
[----:B------:R-:W-:-:S04]  /*7850*/  FFMA.FTZ R7, R134, R7, -0.17900948226451873779 ;  /* 0xbe374e4386077423 */ /* 0x000fc80000010007 */
[----:B------:R-:W-:-:S04]  /*7860*/  FFMA.FTZ R7, R134, R7, 0.20512372255325317383 ;  /* 0x3e520bf486077423 */ /* 0x000fc80000010007 */
[----:B------:R-:W-:-:S04]  /*7870*/  FFMA.FTZ R7, R134, R7, -0.24046532809734344482 ;  /* 0xbe763c8b86077423 */ /* 0x000fc80000010007 */
[----:B------:R-:W-:-:S04]  /*7880*/  FFMA.FTZ R7, R134, R7, 0.28857114911079406738 ;  /* 0x3e93bf9986077423 */ /* 0x000fc80000010007 */
[C---:B------:R-:W-:Y:S02]  /*7890*/  FFMA.FTZ R135, R134.reuse, R7, -0.36067417263984680176 ;  /* 0xbeb8aa4986877423 */ /* 0x040fe40000010007 */
[----:B------:R-:W1:Y:S01]  /*78a0*/  LDTM.x128 R4, tmem[UR8] ;  /* 0x00000008000479ee */ /* 0x000e6200083c0000 */
[----:B------:R-:W-:Y:S01]  /*78b0*/  NOP ;  /* 0x0000000000007918 */ /* 0x000fe20000000000 */
[C---:B------:R-:W-:Y:S01]  /*78c0*/  FFMA.FTZ R137, R134.reuse, R135, 0.48089820146560668945 ;  /* 0x3ef6384a86897423 */ /* 0x040fe20000010087 */
[----:B------:R-:W-:Y:S01]  /*78d0*/  FFMA.FTZ R135, R133, 1.1920928955078125e-07, R132 ;  /* 0x3400000085877823 */ /* 0x000fe20000010084 */
[----:B------:R-:W-:Y:S01]  /*78e0*/  LOP3.LUT R132, R139, 0x1f, R0, 0xf8, !PT ;  /* 0x0000001f8b847812 */ /* 0x000fe200078ef800 */
[----:B------:R-:W-:Y:S01]  /*78f0*/  USHF.L.U32 UR8, UR4, 0x1, URZ ;  /* 0x0000000104087899 */ /* 0x000fe200080006ff */
[----:B------:R-:W-:Y:S01]  /*7900*/  FFMA.FTZ R137, R134, R137, -0.72134751081466674805 ;  /* 0xbf38aa3b86897423 */ /* 0x000fe20000010089 */
[----:B------:R-:W-:Y:S01]  /*7910*/  LOP3.LUT R133, R0, 0x80, RZ, 0xc0, !PT ;  /* 0x0000008000857812 */ /* 0x000fe200078ec0ff */
[----:B-1----:R-:W-:Y:S01]  /*7920*/  BAR.SYNC.DEFER_BLOCKING 0x0 ;  /* 0x0000000000007b1d */ /* 0x002fe20000010000 */
[----:B0-----:R-:W-:Y:S01]  /*7930*/  FSETP.GT.AND P1, PT, |R136|, 8.50705917302346158658e+37, PT ;  /* 0x7e8000008800780b */ /* 0x001fe20003f24200 */
[----:B------:R-:W-:Y:S01]  /*7940*/  FMUL R137, R134, R137 ;  /* 0x0000008986897220 */ /* 0x000fe20000400000 */
[----:B------:R-:W-:Y:S01]  /*7950*/  FSETP.GEU.AND P3, PT, |R136|, 1.175494350822287508e-38, PT ;  /* 0x008000008800780b */ /* 0x000fe20003f6e200 */
[----:B------:R-:W-:Y:S01]  /*7960*/  IMAD.SHL.U32 R132, R132, 0x10, RZ ;  /* 0x0000001084847824 */ /* 0x000fe200078e00ff */
[----:B------:R-:W-:Y:S01]  /*7970*/  LEA R133, R133, UR6, 0x5 ;  /* 0x0000000685857c11 */ /* 0x000fe2000f8e28ff */
[----:B------:R-:W-:-:S03]  /*7980*/  FMUL R137, R134, R137 ;  /* 0x0000008986897220 */ /* 0x000fc60000400000 */
[----:B------:R-:W-:Y:S01]  /*7990*/  LOP3.LUT R139, R132, 0x1b0, RZ, 0xc0, !PT ;  /* 0x000001b0848b7812 */ /* 0x000fe200078ec0ff */
[----:B------:R-:W-:Y:S01]  /*79a0*/  FFMA.FTZ R138, R134, 1.4426950216293334961, R137 ;  /* 0x3fb8aa3b868a7823 */ /* 0x000fe20000010089 */
[----:B------:R-:W-:Y:S01]  /*79b0*/  IMAD R134, R140, 0x10, R133 ;  /* 0x000000108c867824 */ /* 0x000fe200078e0285 */
[----:B------:R-:W-:Y:S02]  /*79c0*/  @P2 MOV R137, 0x7f800000 ;  /* 0x7f80000000892802 */ /* 0x000fe40000000f00 */
[----:B------:R-:W-:Y:S01]  /*79d0*/  @P1 FMUL R136, R136, 0.25 ;  /* 0x3e80000088881820 */ /* 0x000fe20000400000 */
[----:B------:R-:W-:Y:S01]  /*79e0*/  LOP3.LUT R133, R139, 0x40, R142, 0xf8, !PT ;  /* 0x000000408b857812 */ /* 0x000fe200078ef88e */
[----:B------:R-:W-:Y:S01]  /*79f0*/  @P1 FMUL R6, R6, 0.25 ;  /* 0x3e80000006061820 */ /* 0x000fe20000400000 */
[----:B------:R-:W-:Y:S01]  /*7a00*/  @P1 FMUL R5, R5, 0.25 ;  /* 0x3e80000005051820 */ /* 0x000fe20000400000 */
[----:B------:R-:W-:Y:S01]  /*7a10*/  @!P3 FMUL R136, R136, 16777216 ;  /* 0x4b8000008888b820 */ /* 0x000fe20000400000 */
[----:B------:R-:W-:Y:S01]  /*7a20*/  @P1 FMUL R7, R7, 0.25 ;  /* 0x3e80000007071820 */ /* 0x000fe20000400000 */
[----:B------:R-:W-:Y:S01]  /*7a30*/  @P1 FMUL R11, R11, 0.25 ;  /* 0x3e8000000b0b1820 */ /* 0x000fe20000400000 */
[----:B------:R-:W-:Y:S01]  /*7a40*/  @P1 FMUL R8, R8, 0.25 ;  /* 0x3e80000008081820 */ /* 0x000fe20000400000 */
[----:B------:R-:W-:Y:S01]  /*7a50*/  @P1 FMUL R10, R10, 0.25 ;  /* 0x3e8000000a0a1820 */ /* 0x000fe20000400000 */
[----:B------:R-:W-:Y:S01]  /*7a60*/  @P1 FMUL R12, R12, 0.25 ;  /* 0x3e8000000c0c1820 */ /* 0x000fe20000400000 */
[----:B------:R-:W0:Y:S01]  /*7a70*/  MUFU.RCP R136, R136 ;  /* 0x0000008800887308 */ /* 0x000e220000001000 */
[----:B------:R-:W-:Y:S01]  /*7a80*/  @P1 FMUL R14, R14, 0.25 ;  /* 0x3e8000000e0e1820 */ /* 0x000fe20000400000 */
        /* <DEDUP_REMOVED lines=8> */
[----:B------:R-:W-:Y:S01]  /*7b10*/  @!P3 FMUL R6, R6, 16777216 ;  /* 0x4b8000000606b820 */ /* 0x000fe20000400000 */
        /* <DEDUP_REMOVED lines=15> */
[----:B------:R-:W-:Y:S01]  /*7c10*/  FADD R135, R135, R138 ;  /* 0x0000008a87877221 */ /* 0x000fe20000000000 */
        /* <DEDUP_REMOVED lines=15> */
[----:B------:R-:W-:Y:S01]  /*7d10*/  FMUL R18, R136, R19 ;  /* 0x0000001388127220 */ /* 0x000fe20000400000 */
[----:B------:R-:W-:Y:S01]  /*7d20*/  F2FP.BF16.F32.PACK_AB R8, R6, R5 ;  /* 0x000000050608723e */ /* 0x000fe200000010ff */
[----:B------:R-:W-:Y:S01]  /*7d30*/  @P1 FMUL R22, R22, 0.25 ;  /* 0x3e80000016161820 */ /* 0x000fe20000400000 */
[----:B------:R-:W-:Y:S01]  /*7d40*/  F2FP.BF16.F32.PACK_AB R5, R10, R7 ;  /* 0x000000070a05723e */ /* 0x000fe200000010ff */
[----:B------:R-:W-:Y:S01]  /*7d50*/  @P1 FMUL R40, R40, 0.25 ;  /* 0x3e80000028281820 */ /* 0x000fe20000400000 */
[----:B------:R-:W-:Y:S01]  /*7d60*/  F2FP.BF16.F32.PACK_AB R6, R11, R12 ;  /* 0x0000000c0b06723e */ /* 0x000fe200000010ff */
[----:B------:R-:W-:Y:S01]  /*7d70*/  @P1 FMUL R69, R69, 0.25 ;  /* 0x3e80000045451820 */ /* 0x000fe20000400000 */
[----:B------:R-:W-:Y:S01]  /*7d80*/  F2FP.BF16.F32.PACK_AB R4, R139, R4 ;  /* 0x000000048b04723e */ /* 0x000fe200000010ff */
[----:B------:R-:W-:Y:S01]  /*7d90*/  @!P3 FMUL R22, R22, 16777216 ;  /* 0x4b8000001616b820 */ /* 0x000fe20000400000 */
[----:B------:R-:W-:Y:S01]  /*7da0*/  F2FP.BF16.F32.PACK_AB R9, R138, R9 ;  /* 0x000000098a09723e */ /* 0x000fe200000010ff */
[----:B------:R-:W-:Y:S01]  /*7db0*/  @!P3 FMUL R40, R40, 16777216 ;  /* 0x4b8000002828b820 */ /* 0x000fe20000400000 */
[----:B------:R-:W-:Y:S01]  /*7dc0*/  F2FP.BF16.F32.PACK_AB R10, R14, R13 ;  /* 0x0000000d0e0a723e */ /* 0x000fe200000010ff */
[----:B------:R-:W-:Y:S01]  /*7dd0*/  @!P3 FMUL R69, R69, 16777216 ;  /* 0x4b8000004545b820 */ /* 0x000fe20000400000 */
[----:B------:R-:W-:Y:S01]  /*7de0*/  F2FP.BF16.F32.PACK_AB R7, R141, R16 ;  /* 0x000000108d07723e */ /* 0x000fe200000010ff */
[----:B------:R-:W-:Y:S01]  /*7df0*/  FMUL R140, R136, R22 ;  /* 0x00000016888c7220 */ /* 0x000fe20000400000 */
[----:B------:R-:W-:Y:S01]  /*7e00*/  F2FP.BF16.F32.PACK_AB R11, R18, R17 ;  /* 0x00000011120b723e */ /* 0x000fe200000010ff */
[C---:B------:R-:W-:Y:S01]  /*7e10*/  FMUL R22, R136.reuse, R40 ;  /* 0x0000002888167220 */ /* 0x040fe20000400000 */
[----:B------:R-:W-:Y:S01]  /*7e20*/  FMUL R40, R136, R69 ;  /* 0x0000004588287220 */ /* 0x000fe20000400000 */
[----:B------:R-:W-:Y:S01]  /*7e30*/  STS.128 [R134], R4 ;  /* 0x0000000486007388 */ /* 0x000fe20000000c00 */
[----:B------:R-:W-:Y:S01]  /*7e40*/  LOP3.LUT R69, R0, 0xff, RZ, 0xc0, !PT ;  /* 0x000000ff00457812 */ /* 0x000fe200078ec0ff */
[----:B------:R-:W-:Y:S01]  /*7e50*/  @P1 FMUL R20, R20, 0.25 ;  /* 0x3e80000014141820 */ /* 0x000fe20000400000 */
[----:B------:R-:W-:Y:S01]  /*7e60*/  @P1 FMUL R24, R24, 0.25 ;  /* 0x3e80000018181820 */ /* 0x000fe20000400000 */
[----:B------:R-:W-:Y:S01]  /*7e70*/  STS.128 [R134+0x800], R8 ;  /* 0x0008000886007388 */ /* 0x000fe20000000c00 */
[----:B------:R-:W-:Y:S01]  /*7e80*/  LEA R69, R69, UR6, 0x4 ;  /* 0x0000000645457c11 */ /* 0x000fe2000f8e20ff */
[----:B------:R-:W-:Y:S01]  /*7e90*/  @P1 FMUL R26, R26, 0.25 ;  /* 0x3e8000001a1a1820 */ /* 0x000fe20000400000 */
[----:B------:R-:W-:Y:S01]  /*7ea0*/  @P1 FMUL R21, R21, 0.25 ;  /* 0x3e80000015151820 */ /* 0x000fe20000400000 */
[----:B------:R-:W-:Y:S01]  /*7eb0*/  BAR.SYNC.DEFER_BLOCKING 0x0 ;  /* 0x0000000000007b1d */ /* 0x000fe20000010000 */
        /* <DEDUP_REMOVED lines=23> */
[----:B------:R-:W0:Y:S01]  /*8030*/  LDS.128 R4, [R69] ;  /* 0x0000000045047984 */ /* 0x000e220000000c00 */
[----:B------:R-:W-:Y:S01]  /*8040*/  @!P3 FMUL R33, R33, 16777216 ;  /* 0x4b8000002121b820 */ /* 0x000fe20000400000 */
[----:B------:R-:W-:Y:S01]  /*8050*/  @!P3 FMUL R34, R34, 16777216 ;  /* 0x4b8000002222b820 */ /* 0x000fe20000400000 */
[----:B------:R-:W-:Y:S01]  /*8060*/  @!P3 FMUL R35, R35, 16777216 ;  /* 0x4b8000002323b820 */ /* 0x000fe20000400000 */
[----:B------:R-:W-:Y:S01]  /*8070*/  LDS.128 R8, [R69+0x1000] ;  /* 0x0010000045087984 */ /* 0x000fe20000000c00 */
        /* <DEDUP_REMOVED lines=28> */
[----:B------:R-:W-:Y:S01]  /*8240*/  BAR.SYNC.DEFER_BLOCKING 0x0 ;  /* 0x0000000000007b1d */ /* 0x000fe20000010000 */
[----:B------:R-:W-:Y:S01]  /*8250*/  F2FP.BF16.F32.PACK_AB R19, R157, R154 ;  /* 0x0000009a9d13723e */ /* 0x000fe200000010ff */
        /* <DEDUP_REMOVED lines=22> */
[----:B------:R-:W-:Y:S01]  /*83c0*/  STS.128 [R134], R12 ;  /* 0x0000000c86007388 */ /* 0x000fe20000000c00 */
[----:B------:R-:W-:Y:S01]  /*83d0*/  @!P3 FMUL R50, R50, 16777216 ;  /* 0x4b8000003232b820 */ /* 0x000fe20000400000 */
[----:B------:R-:W-:Y:S01]  /*83e0*/  @!P3 FMUL R51, R51, 16777216 ;  /* 0x4b8000003333b820 */ /* 0x000fe20000400000 */
[C---:B------:R-:W-:Y:S01]  /*83f0*/  FMUL R20, R136.reuse, R36 ;  /* 0x0000002488147220 */ /* 0x040fe20000400000 */
[----:B------:R-:W-:Y:S01]  /*8400*/  STS.128 [R134+0x800], R16 ;  /* 0x0008001086007388 */ /* 0x000fe20000000c00 */
[C---:B------:R-:W-:Y:S01]  /*8410*/  FMUL R23, R136.reuse, R38 ;  /* 0x0000002688177220 */ /* 0x040fe20000400000 */
[C---:B------:R-:W-:Y:S01]  /*8420*/  FMUL R25, R136.reuse, R41 ;  /* 0x0000002988197220 */ /* 0x040fe20000400000 */
[C---:B------:R-:W-:Y:S01]  /*8430*/  FMUL R27, R136.reuse, R42 ;  /* 0x0000002a881b7220 */ /* 0x040fe20000400000 */
[----:B------:R-:W-:Y:S01]  /*8440*/  BAR.SYNC.DEFER_BLOCKING 0x0 ;  /* 0x0000000000007b1d */ /* 0x000fe20000010000 */
        /* <DEDUP_REMOVED lines=23> */
[----:B------:R-:W1:Y:S01]  /*85c0*/  LDS.128 R12, [R69] ;  /* 0x00000000450c7984 */ /* 0x000e620000000c00 */
[----:B------:R-:W-:Y:S01]  /*85d0*/  F2FP.BF16.F32.PACK_AB R23, R162, R153 ;  /* 0x00000099a217723e */ /* 0x000fe200000010ff */
[----:B------:R-:W-:Y:S01]  /*85e0*/  @P1 FMUL R61, R61, 0.25 ;  /* 0x3e8000003d3d1820 */ /* 0x000fe20000400000 */
[----:B------:R-:W-:Y:S01]  /*85f0*/  F2FP.BF16.F32.PACK_AB R27, R159, R152 ;  /* 0x000000989f1b723e */ /* 0x000fe200000010ff */
[----:B------:R-:W-:Y:S01]  /*8600*/  LDS.128 R16, [R69+0x1000] ;  /* 0x0010000045107984 */ /* 0x000fe20000000c00 */
[----:B------:R-:W-:Y:S01]  /*8610*/  @P1 FMUL R66, R66, 0.25 ;  /* 0x3e80000042421820 */ /* 0x000fe20000400000 */
        /* <DEDUP_REMOVED lines=25> */
[C---:B------:R-:W-:Y:S01]  /*87b0*/  FMUL R28, R136.reuse, R52 ;  /* 0x00000034881c7220 */ /* 0x040fe20000400000 */
[----:B------:R-:W-:Y:S01]  /*87c0*/  STS.128 [R134], R20 ;  /* 0x0000001486007388 */ /* 0x000fe20000000c00 */
[C---:B------:R-:W-:Y:S01]  /*87d0*/  FMUL R29, R136.reuse, R54 ;  /* 0x00000036881d7220 */ /* 0x040fe20000400000 */
[C---:B------:R-:W-:Y:S01]  /*87e0*/  FMUL R56, R136.reuse, R56 ;  /* 0x0000003888387220 */ /* 0x040fe20000400000 */
        /* <DEDUP_REMOVED lines=29> */
[----:B------:R-:W2:Y:S01]  /*89c0*/  LDS.128 R20, [R69] ;  /* 0x0000000045147984 */ /* 0x000ea20000000c00 */
[----:B------:R-:W-:Y:S01]  /*89d0*/  F2FP.BF16.F32.PACK_AB R35, R66, R35 ;  /* 0x000000234223723e */ /* 0x000fe200000010ff */
[----:B------:R-:W-:Y:S01]  /*89e0*/  @!P3 FMUL R78, R78, 16777216 ;  /* 0x4b8000004e4eb820 */ /* 0x000fe20000400000 */
[C---:B------:R-:W-:Y:S01]  /*89f0*/  FMUL R41, R136.reuse, R73 ;  /* 0x0000004988297220 */ /* 0x040fe20000400000 */
[----:B------:R-:W-:Y:S01]  /*8a00*/  LDS.128 R24, [R69+0x1000] ;  /* 0x0010000045187984 */ /* 0x000fe20000000c00 */
[C---:B------:R-:W-:Y:S01]  /*8a10*/  FMUL R38, R136.reuse, R75 ;  /* 0x0000004b88267220 */ /* 0x040fe20000400000 */
[C---:B------:R-:W-:Y:S01]  /*8a20*/  FMUL R76, R136.reuse, R76 ;  /* 0x0000004c884c7220 */ /* 0x040fe20000400000 */
[----:B------:R-:W-:Y:S01]  /*8a30*/  FMUL R47, R136, R78 ;  /* 0x0000004e882f7220 */ /* 0x000fe20000400000 */
[----:B------:R-:W-:Y:S01]  /*8a40*/  BAR.SYNC.DEFER_BLOCKING 0x0 ;  /* 0x0000000000007b1d */ /* 0x000fe20000010000 */
[----:B------:R-:W-:Y:S01]  /*8a50*/  @P1 FMUL R68, R68, 0.25 ;  /* 0x3e80000044441820 */ /* 0x000fe20000400000 */
[----:B------:R-:W-:Y:S01]  /*8a60*/  F2FP.BF16.F32.PACK_AB R41, R38, R41 ;  /* 0x000000292629723e */ /* 0x000fe200000010ff */
[----:B------:R-:W-:Y:S01]  /*8a70*/  @P1 FMUL R70, R70, 0.25 ;  /* 0x3e80000046461820 */ /* 0x000fe20000400000 */
        /* <DEDUP_REMOVED lines=52> */
[----:B------:R-:W-:Y:S01]  /*8dc0*/  LDS.128 R44, [R69] ;  /* 0x00000000452c7984 */ /* 0x000fe20000000c00 */
[----:B------:R-:W-:Y:S01]  /*8dd0*/  @P1 FMUL R95, R95, 0.25 ;  /* 0x3e8000005f5f1820 */ /* 0x000fe20000400000 */
[----:B------:R-:W-:Y:S01]  /*8de0*/  @P1 FMUL R96, R96, 0.25 ;  /* 0x3e80000060601820 */ /* 0x000fe20000400000 */
[----:B------:R-:W-:Y:S01]  /*8df0*/  @P1 FMUL R97, R97, 0.25 ;  /* 0x3e80000061611820 */ /* 0x000fe20000400000 */
[----:B------:R-:W-:Y:S01]  /*8e00*/  LDS.128 R28, [R69+0x1000] ;  /* 0x00100000451c7984 */ /* 0x000fe20000000c00 */
[----:B------:R-:W-:Y:S01]  /*8e10*/  @P1 FMUL R98, R98, 0.25 ;  /* 0x3e80000062621820 */ /* 0x000fe20000400000 */
[----:B------:R-:W-:Y:S01]  /*8e20*/  @P1 FMUL R99, R99, 0.25 ;  /* 0x3e80000063631820 */ /* 0x000fe20000400000 */
[----:B------:R-:W-:Y:S01]  /*8e30*/  @!P3 FMUL R85, R85, 16777216 ;  /* 0x4b8000005555b820 */ /* 0x000fe20000400000 */
[----:B------:R-:W-:Y:S01]  /*8e40*/  BAR.SYNC.DEFER_BLOCKING 0x0 ;  /* 0x0000000000007b1d */ /* 0x000fe20000010000 */
        /* <DEDUP_REMOVED lines=33> */
[----:B------:R-:W-:Y:S01]  /*9060*/  FMUL R68, R136, R99 ;  /* 0x0000006388447220 */ /* 0x000fe20000400000 */
[----:B------:R-:W-:Y:S01]  /*9070*/  F2FP.BF16.F32.PACK_AB R60, R52, R85 ;  /* 0x00000055343c723e */ /* 0x000fe200000010ff */
[----:B------:R-:W-:Y:S01]  /*9080*/  @P1 FMUL R104, R104, 0.25 ;  /* 0x3e80000068681820 */ /* 0x000fe20000400000 */
[----:B------:R-:W-:Y:S01]  /*9090*/  F2FP.BF16.F32.PACK_AB R84, R51, R84 ;  /* 0x000000543354723e */ /* 0x000fe200000010ff */
[----:B------:R-:W-:Y:S01]  /*90a0*/  @P1 FMUL R106, R106, 0.25 ;  /* 0x3e8000006a6a1820 */ /* 0x000fe20000400000 */
[----:B------:R-:W-:Y:S01]  /*90b0*/  F2FP.BF16.F32.PACK_AB R85, R53, R88 ;  /* 0x000000583555723e */ /* 0x000fe200000010ff */
[----:B------:R-:W3:Y:S01]  /*90c0*/  LDC R73, c[0x0][0x3e8] ;  /* 0x0000fa00ff497b82 */ /* 0x000ee20000000800 */
[----:B------:R-:W-:Y:S01]  /*90d0*/  F2FP.BF16.F32.PACK_AB R61, R58, R89 ;  /* 0x000000593a3d723e */ /* 0x000fe200000010ff */
[----:B------:R-:W-:Y:S01]  /*90e0*/  @!P3 FMUL R104, R104, 16777216 ;  /* 0x4b8000006868b820 */ /* 0x000fe20000400000 */
[----:B------:R-:W-:Y:S01]  /*90f0*/  F2FP.BF16.F32.PACK_AB R86, R59, R92 ;  /* 0x0000005c3b56723e */ /* 0x000fe200000010ff */
[----:B------:R-:W-:Y:S01]  /*9100*/  @!P3 FMUL R106, R106, 16777216 ;  /* 0x4b8000006a6ab820 */ /* 0x000fe20000400000 */
[----:B------:R-:W-:Y:S01]  /*9110*/  F2FP.BF16.F32.PACK_AB R62, R62, R93 ;  /* 0x0000005d3e3e723e */ /* 0x000fe200000010ff */
[----:B------:R-:W-:Y:S01]  /*9120*/  FMUL R104, R136, R104 ;  /* 0x0000006888687220 */ /* 0x000fe20000400000 */
[----:B------:R-:W-:Y:S01]  /*9130*/  F2FP.BF16.F32.PACK_AB R87, R98, R87 ;  /* 0x000000576257723e */ /* 0x000fe200000010ff */
[----:B------:R-:W-:Y:S01]  /*9140*/  FMUL R57, R136, R106 ;  /* 0x0000006a88397220 */ /* 0x000fe20000400000 */
[----:B------:R-:W-:Y:S01]  /*9150*/  F2FP.BF16.F32.PACK_AB R63, R68, R97 ;  /* 0x00000061443f723e */ /* 0x000fe200000010ff */
[----:B------:R-:W-:Y:S01]  /*9160*/  @P1 FMUL R100, R100, 0.25 ;  /* 0x3e80000064641820 */ /* 0x000fe20000400000 */
[----:B------:R-:W-:Y:S01]  /*9170*/  @P1 FMUL R101, R101, 0.25 ;  /* 0x3e80000065651820 */ /* 0x000fe20000400000 */
[----:B------:R-:W-:Y:S01]  /*9180*/  @P1 FMUL R102, R102, 0.25 ;  /* 0x3e80000066661820 */ /* 0x000fe20000400000 */
[----:B------:R-:W-:Y:S01]  /*9190*/  F2FP.BF16.F32.PACK_AB R89, R57, R104 ;  /* 0x000000683959723e */ /* 0x000fe200000010ff */
[----:B------:R-:W-:Y:S01]  /*91a0*/  @P1 FMUL R103, R103, 0.25 ;  /* 0x3e80000067671820 */ /* 0x000fe20000400000 */
[----:B------:R-:W-:Y:S01]  /*91b0*/  @P1 FMUL R105, R105, 0.25 ;  /* 0x3e80000069691820 */ /* 0x000fe20000400000 */
[----:B------:R-:W4:Y:S01]  /*91c0*/  LDS.128 R36, [R69] ;  /* 0x0000000045247984 */ /* 0x000f220000000c00 */
[----:B------:R-:W-:Y:S01]  /*91d0*/  @P1 FMUL R107, R107, 0.25 ;  /* 0x3e8000006b6b1820 */ /* 0x000fe20000400000 */
[----:B------:R-:W-:Y:S01]  /*91e0*/  @P1 FMUL R108, R108, 0.25 ;  /* 0x3e8000006c6c1820 */ /* 0x000fe20000400000 */
[----:B------:R-:W-:Y:S01]  /*91f0*/  @P1 FMUL R109, R109, 0.25 ;  /* 0x3e8000006d6d1820 */ /* 0x000fe20000400000 */
        /* <DEDUP_REMOVED lines=22> */
[----:B---3--:R-:W-:-:S02]  /*9360*/  IMAD R51, R2, R73, RZ ;  /* 0x0000004902337224 */ /* 0x008fc400078e02ff */
        /* <DEDUP_REMOVED lines=9> */
[----:B------:R3:W-:Y:S01]  /*9400*/  STS.128 [R134+0x800], R60 ;  /* 0x0008003c86007388 */ /* 0x0007e20000000c00 */
[C---:B------:R-:W-:Y:S01]  /*9410*/  FMUL R77, R136.reuse, R110 ;  /* 0x0000006e884d7220 */ /* 0x040fe20000400000 */
[C---:B------:R-:W-:Y:S01]  /*9420*/  FMUL R54, R136.reuse, R111 ;  /* 0x0000006f88367220 */ /* 0x040fe20000400000 */
[C---:B------:R-:W-:Y:S01]  /*9430*/  FMUL R112, R136.reuse, R112 ;  /* 0x0000007088707220 */ /* 0x040fe20000400000 */
[----:B------:R-:W-:Y:S01]  /*9440*/  BAR.SYNC.DEFER_BLOCKING 0x0 ;  /* 0x0000000000007b1d */ /* 0x000fe20000010000 */
[C---:B------:R-:W-:Y:S01]  /*9450*/  FMUL R113, R136.reuse, R113 ;  /* 0x0000007188717220 */ /* 0x040fe20000400000 */
[C---:B------:R-:W-:Y:S01]  /*9460*/  FMUL R91, R136.reuse, R114 ;  /* 0x00000072885b7220 */ /* 0x040fe20000400000 */
[----:B------:R-:W-:Y:S01]  /*9470*/  FMUL R64, R136, R115 ;  /* 0x0000007388407220 */ /* 0x000fe20000400000 */
[----:B------:R-:W-:Y:S01]  /*9480*/  IMAD R67, R73, 0x2, R51 ;  /* 0x0000000249437824 */ /* 0x000fe200078e0233 */
[----:B------:R-:W-:-:S03]  /*9490*/  F2FP.BF16.F32.PACK_AB R88, R49, R100 ;  /* 0x000000643158723e */ /* 0x000fc600000010ff */
[----:B------:R-:W5:Y:S01]  /*94a0*/  LDC.64 R92, c[0x0][0x398] ;  /* 0x0000e600ff5c7b82 */ /* 0x000f620000000a00 */
[----:B------:R-:W-:Y:S01]  /*94b0*/  F2FP.BF16.F32.PACK_AB R90, R77, R108 ;  /* 0x0000006c4d5a723e */ /* 0x000fe200000010ff */
[----:B------:R-:W-:Y:S01]  /*94c0*/  IMAD R71, R73, 0x2, R67 ;  /* 0x0000000249477824 */ /* 0x000fe200078e0243 */
[----:B------:R-:W-:Y:S01]  /*94d0*/  F2FP.BF16.F32.PACK_AB R91, R91, R112 ;  /* 0x000000705b5b723e */ /* 0x000fe200000010ff */
[----:B------:R-:W-:Y:S01]  /*94e0*/  IMAD R2, R3, UR5, RZ ;  /* 0x0000000503027c24 */ /* 0x000fe2000f8e02ff */
        /* <DEDUP_REMOVED lines=8> */
[----:B------:R-:W-:Y:S01]  /*9570*/  LEA R79, R73, R71, 0x1 ;  /* 0x00000047494f7211 */ /* 0x000fe200078e08ff */
[----:B------:R-:W-:Y:S01]  /*9580*/  @P1 FMUL R120, R120, 0.25 ;  /* 0x3e80000078781820 */ /* 0x000fe20000400000 */
[----:B------:R-:W-:Y:S01]  /*9590*/  @P1 FMUL R121, R121, 0.25 ;  /* 0x3e80000079791820 */ /* 0x000fe20000400000 */
[----:B------:R-:W-:Y:S01]  /*95a0*/  @P1 FMUL R122, R122, 0.25 ;  /* 0x3e8000007a7a1820 */ /* 0x000fe20000400000 */
[----:B------:R-:W-:Y:S01]  /*95b0*/  @P1 FMUL R123, R123, 0.25 ;  /* 0x3e8000007b7b1820 */ /* 0x000fe20000400000 */
[----:B------:R-:W0:Y:S01]  /*95c0*/  LDS.128 R56, [R69] ;  /* 0x0000000045387984 */ /* 0x000e220000000c00 */
[----:B------:R-:W-:-:S02]  /*95d0*/  IMAD R81, R73, 0x2, R79 ;  /* 0x0000000249517824 */ /* 0x000fc400078e024f */
        /* <DEDUP_REMOVED lines=10> */
[C---:B------:R-:W-:Y:S01]  /*9680*/  @P2 FFMA.FTZ R135, R156.reuse, R137, +INF ;  /* 0x7f8000009c872423 */ /* 0x040fe20000010089 */
[----:B------:R-:W-:Y:S01]  /*9690*/  IMAD R77, R73, 0x2, R81 ;  /* 0x00000002494d7824 */ /* 0x000fe200078e0251 */
[----:B------:R-:W-:Y:S01]  /*96a0*/  FSETP.NEU.AND P1, PT, R156, RZ, PT ;  /* 0x000000ff9c00720b */ /* 0x000fe20003f2d000 */
[----:B------:R-:W-:Y:S01]  /*96b0*/  UIMAD.WIDE UR4, UR4, 0x2, URZ ;  /* 0x00000002040478a5 */ /* 0x000fe2000f8e02ff */
[C---:B------:R-:W-:Y:S01]  /*96c0*/  SHF.L.U32 R49, R2.reuse, 0x1, RZ ;  /* 0x0000000102317819 */ /* 0x040fe200000006ff */
[----:B---3--:R-:W-:Y:S01]  /*96d0*/  IMAD.HI R60, R2, 0x2, RZ ;  /* 0x00000002023c7827 */ /* 0x008fe200078e02ff */
[----:B------:R-:W-:-:S03]  /*96e0*/  FSEL R135, R135, -INF , P1 ;  /* 0xff80000087877808 */ /* 0x000fc60000800000 */
[----:B------:R-:W-:Y:S01]  /*96f0*/  @!P3 FMUL R116, R116, 16777216 ;  /* 0x4b8000007474b820 */ /* 0x000fe20000400000 */
[----:B------:R-:W-:Y:S01]  /*9700*/  LEA R61, R73, R77, 0x1 ;  /* 0x0000004d493d7211 */ /* 0x000fe200078e08ff */
[----:B------:R-:W-:Y:S01]  /*9710*/  @!P3 FMUL R117, R117, 16777216 ;  /* 0x4b8000007575b820 */ /* 0x000fe20000400000 */
[----:B-----5:R-:W-:Y:S01]  /*9720*/  IADD3 R2, P1, P2, R49, UR8, R92 ;  /* 0x0000000831027c10 */ /* 0x020fe2000fa3e05c */
[----:B------:R-:W-:Y:S01]  /*9730*/  @!P3 FMUL R118, R118, 16777216 ;  /* 0x4b8000007676b820 */ /* 0x000fe20000400000 */
[----:B------:R-:W-:Y:S01]  /*9740*/  @!P3 FMUL R119, R119, 16777216 ;  /* 0x4b8000007777b820 */ /* 0x000fe20000400000 */
[----:B------:R-:W-:Y:S01]  /*9750*/  IMAD R85, R73, 0x2, R61 ;  /* 0x0000000249557824 */ /* 0x000fe200078e023d */
[----:B------:R-:W-:Y:S01]  /*9760*/  IADD3.X R60, PT, PT, R60, UR5, R93, P1, P2 ;  /* 0x000000053c3c7c10 */ /* 0x000fe20008fe445d */
[----:B------:R-:W-:Y:S01]  /*9770*/  @!P3 FMUL R120, R120, 16777216 ;  /* 0x4b8000007878b820 */ /* 0x000fe20000400000 */
[----:B------:R-:W-:Y:S01]  /*9780*/  LEA R62, P1, R51, R2, 0x1 ;  /* 0x00000002333e7211 */ /* 0x000fe200078208ff */
[----:B------:R-:W-:-:S02]  /*9790*/  IMAD R87, R73, 0x2, R85 ;  /* 0x0000000249577824 */ /* 0x000fc400078e0255 */
[----:B------:R-:W-:Y:S01]  /*97a0*/  @!P3 FMUL R121, R121, 16777216 ;  /* 0x4b8000007979b820 */ /* 0x000fe20000400000 */
[----:B------:R-:W-:Y:S01]  /*97b0*/  @!P3 FMUL R122, R122, 16777216 ;  /* 0x4b8000007a7ab820 */ /* 0x000fe20000400000 */
[----:B------:R3:W-:Y:S01]  /*97c0*/  STS.128 [R134], R88 ;  /* 0x0000005886007388 */ /* 0x0007e20000000c00 */
[----:B------:R-:W-:Y:S01]  /*97d0*/  LEA.HI.X.SX32 R63, R51, R60, 0x1, P1 ;  /* 0x0000003c333f7211 */ /* 0x000fe200008f0eff */
[----:B------:R-:W-:Y:S01]  /*97e0*/  @!P3 FMUL R123, R123, 16777216 ;  /* 0x4b8000007b7bb820 */ /* 0x000fe20000400000 */
[----:B------:R-:W-:Y:S01]  /*97f0*/  @!P3 FMUL R124, R124, 16777216 ;  /* 0x4b8000007c7cb820 */ /* 0x000fe20000400000 */
[----:B------:R-:W-:Y:S01]  /*9800*/  STS.128 [R134+0x800], R52 ;  /* 0x0008003486007388 */ /* 0x000fe20000000c00 */
[----:B------:R-:W-:Y:S01]  /*9810*/  @!P3 FMUL R125, R125, 16777216 ;  /* 0x4b8000007d7db820 */ /* 0x000fe20000400000 */
[----:B------:R-:W-:Y:S01]  /*9820*/  @!P3 FMUL R126, R126, 16777216 ;  /* 0x4b8000007e7eb820 */ /* 0x000fe20000400000 */
[----:B------:R-:W-:Y:S01]  /*9830*/  @!P3 FMUL R127, R127, 16777216 ;  /* 0x4b8000007f7fb820 */ /* 0x000fe20000400000 */
[----:B------:R-:W-:Y:S01]  /*9840*/  BAR.SYNC.DEFER_BLOCKING 0x0 ;  /* 0x0000000000007b1d */ /* 0x000fe20000010000 */
[----:B------:R-:W-:Y:S01]  /*9850*/  @!P3 FMUL R128, R128, 16777216 ;  /* 0x4b8000008080b820 */ /* 0x000fe20000400000 */
[----:B------:R-:W-:Y:S01]  /*9860*/  @!P3 FMUL R129, R129, 16777216 ;  /* 0x4b8000008181b820 */ /* 0x000fe20000400000 */
[----:B------:R-:W-:Y:S01]  /*9870*/  @!P3 FMUL R130, R130, 16777216 ;  /* 0x4b8000008282b820 */ /* 0x000fe20000400000 */
[----:B------:R-:W-:Y:S01]  /*9880*/  @!P3 FMUL R131, R131, 16777216 ;  /* 0x4b8000008383b820 */ /* 0x000fe20000400000 */
[C---:B------:R-:W-:Y:S01]  /*9890*/  FMUL R116, R136.reuse, R116 ;  /* 0x0000007488747220 */ /* 0x040fe20000400000 */
[C---:B------:R-:W-:Y:S01]  /*98a0*/  FMUL R117, R136.reuse, R117 ;  /* 0x0000007588757220 */ /* 0x040fe20000400000 */
[----:B------:R-:W-:Y:S01]  /*98b0*/  FMUL R65, R136, R118 ;  /* 0x0000007688417220 */ /* 0x000fe20000400000 */
[----:B---3--:R-:W-:-:S02]  /*98c0*/  IMAD R89, R73, 0x2, R87 ;  /* 0x0000000249597824 */ /* 0x008fc400078e0257 */
[C---:B------:R-:W-:Y:S01]  /*98d0*/  FMUL R74, R136.reuse, R119 ;  /* 0x00000077884a7220 */ /* 0x040fe20000400000 */
[C---:B------:R-:W-:Y:S01]  /*98e0*/  FMUL R120, R136.reuse, R120 ;  /* 0x0000007888787220 */ /* 0x040fe20000400000 */
[C---:B------:R-:W-:Y:S01]  /*98f0*/  FMUL R121, R136.reuse, R121 ;  /* 0x0000007988797220 */ /* 0x040fe20000400000 */
[C---:B------:R-:W-:Y:S02]  /*9900*/  IMAD R91, R73.reuse, 0x2, R89 ;  /* 0x00000002495b7824 */ /* 0x040fe400078e0259 */
[C---:B------:R-:W-:Y:S01]  /*9910*/  FMUL R75, R136.reuse, R122 ;  /* 0x0000007a884b7220 */ /* 0x040fe20000400000 */
[C---:B------:R-:W-:Y:S01]  /*9920*/  FMUL R78, R136.reuse, R123 ;  /* 0x0000007b884e7220 */ /* 0x040fe20000400000 */
[C---:B------:R-:W-:Y:S01]  /*9930*/  FMUL R124, R136.reuse, R124 ;  /* 0x0000007c887c7220 */ /* 0x040fe20000400000 */
[C---:B------:R-:W-:Y:S01]  /*9940*/  FMUL R125, R136.reuse, R125 ;  /* 0x0000007d887d7220 */ /* 0x040fe20000400000 */
[C---:B------:R-:W-:Y:S01]  /*9950*/  LEA R93, R73.reuse, R91, 0x1 ;  /* 0x0000005b495d7211 */ /* 0x040fe200078e08ff */
[C---:B------:R-:W-:Y:S01]  /*9960*/  FMUL R83, R136.reuse, R126 ;  /* 0x0000007e88537220 */ /* 0x040fe20000400000 */
[C---:B------:R-:W-:Y:S01]  /*9970*/  FMUL R82, R136.reuse, R127 ;  /* 0x0000007f88527220 */ /* 0x040fe20000400000 */
[C---:B------:R-:W-:Y:S01]  /*9980*/  FMUL R128, R136.reuse, R128 ;  /* 0x0000008088807220 */ /* 0x040fe20000400000 */
[C---:B------:R-:W-:Y:S01]  /*9990*/  FMUL R129, R136.reuse, R129 ;  /* 0x0000008188817220 */ /* 0x040fe20000400000 */
[C---:B------:R-:W-:Y:S01]  /*99a0*/  FMUL R95, R136.reuse, R130 ;  /* 0x00000082885f7220 */ /* 0x040fe20000400000 */
[----:B------:R-:W-:Y:S01]  /*99b0*/  FMUL R136, R136, R131 ;  /* 0x0000008388887220 */ /* 0x000fe20000400000 */
[----:B------:R-:W3:Y:S01]  /*99c0*/  LDS.128 R52, [R69] ;  /* 0x0000000045347984 */ /* 0x000ee20000000c00 */
[----:B------:R-:W-:Y:S01]  /*99d0*/  IMAD R97, R73, 0x2, R93 ;  /* 0x0000000249617824 */ /* 0x000fe200078e025d */
[----:B------:R-:W-:Y:S01]  /*99e0*/  F2FP.BF16.F32.PACK_AB R108, R74, R117 ;  /* 0x000000754a6c723e */ /* 0x000fe200000010ff */
[----:B------:R-:W-:Y:S01]  /*99f0*/  FFMA R146, R135, 0.69314718246459960938, R146 ;  /* 0x3f31721887927823 */ /* 0x000fe20000000092 */
[----:B------:R-:W-:Y:S01]  /*9a00*/  LDS.128 R48, [R69+0x1000] ;  /* 0x0010000045307984 */ /* 0x000fe20000000c00 */
[----:B------:R-:W-:Y:S01]  /*9a10*/  F2FP.BF16.F32.PACK_AB R118, R83, R124 ;  /* 0x0000007c5376723e */ /* 0x000fe200000010ff */
[----:B------:R-:W-:Y:S01]  /*9a20*/  IMAD R83, R73, 0x2, R97 ;  /* 0x0000000249537824 */ /* 0x000fe200078e0261 */
[----:B------:R-:W-:Y:S01]  /*9a30*/  F2FP.BF16.F32.PACK_AB R116, R65, R116 ;  /* 0x000000744174723e */ /* 0x000fe200000010ff */
[----:B------:R-:W5:Y:S01]  /*9a40*/  LDCU UR4, c[0x0][0x3ec] ;  /* 0x00007d80ff0477ac */ /* 0x000f620008000800 */
[----:B------:R-:W-:-:S02]  /*9a50*/  F2FP.BF16.F32.PACK_AB R117, R75, R120 ;  /* 0x000000784b75723e */ /* 0x000fc400000010ff */
[----:B------:R-:W-:Y:S02]  /*9a60*/  F2FP.BF16.F32.PACK_AB R109, R78, R121 ;  /* 0x000000794e6d723e */ /* 0x000fe400000010ff */
[----:B------:R-:W-:Y:S02]  /*9a70*/  F2FP.BF16.F32.PACK_AB R110, R82, R125 ;  /* 0x0000007d526e723e */ /* 0x000fe400000010ff */
[----:B------:R-:W-:Y:S01]  /*9a80*/  F2FP.BF16.F32.PACK_AB R119, R95, R128 ;  /* 0x000000805f77723e */ /* 0x000fe200000010ff */
[----:B------:R-:W-:Y:S01]  /*9a90*/  BAR.SYNC.DEFER_BLOCKING 0x0 ;  /* 0x0000000000007b1d */ /* 0x000fe20000010000 */
[----:B------:R-:W-:Y:S02]  /*9aa0*/  F2FP.BF16.F32.PACK_AB R111, R136, R129 ;  /* 0x00000081886f723e */ /* 0x000fe400000010ff */
[----:B------:R-:W-:Y:S02]  /*9ab0*/  LEA R95, R73, R83, 0x1 ;  /* 0x00000053495f7211 */ /* 0x000fe400078e08ff */
[----:B------:R-:W-:-:S02]  /*9ac0*/  LEA R64, P1, R67, R2, 0x1 ;  /* 0x0000000243407211 */ /* 0x000fc400078208ff */
[----:B------:R-:W-:Y:S01]  /*9ad0*/  LEA R66, P2, R71, R2, 0x1 ;  /* 0x0000000247427211 */ /* 0x000fe200078408ff */
[----:B------:R-:W-:Y:S01]  /*9ae0*/  IMAD R99, R73, 0x2, R95 ;  /* 0x0000000249637824 */ /* 0x000fe200078e025f */
[----:B------:R-:W-:Y:S01]  /*9af0*/  LEA.HI.X.SX32 R65, R67, R60, 0x1, P1 ;  /* 0x0000003c43417211 */ /* 0x000fe200008f0eff */
[----:B-----5:R-:W-:Y:S01]  /*9b00*/  UIMAD UR4, UR9, UR4, URZ ;  /* 0x00000004090472a4 */ /* 0x020fe2000f8e02ff */
[----:B------:R-:W-:Y:S01]  /*9b10*/  LEA R70, P1, R79, R2, 0x1 ;  /* 0x000000024f467211 */ /* 0x000fe200078208ff */
[----:B------:R-:W-:Y:S01]  /*9b20*/  IMAD R101, R73, 0x2, R99 ;  /* 0x0000000249657824 */ /* 0x000fe200078e0263 */
[-C--:B------:R-:W-:Y:S02]  /*9b30*/  LEA.HI.X.SX32 R67, R71, R60.reuse, 0x1, P2 ;  /* 0x0000003c47437211 */ /* 0x080fe400010f0eff */
[----:B------:R-:W-:Y:S02]  /*9b40*/  LEA.HI.X.SX32 R71, R79, R60, 0x1, P1 ;  /* 0x0000003c4f477211 */ /* 0x000fe400008f0eff */
[----:B------:R-:W-:-:S02]  /*9b50*/  LEA R103, R73, R101, 0x1 ;  /* 0x0000006549677211 */ /* 0x000fc400078e08ff */
[----:B------:R-:W-:Y:S02]  /*9b60*/  IADD3 R133, PT, PT, R133, UR6, RZ ;  /* 0x0000000685857c10 */ /* 0x000fe4000fffe0ff */
[----:B------:R-:W-:Y:S01]  /*9b70*/  LOP3.LUT R0, R0, 0xff, RZ, 0xc0, !PT ;  /* 0x000000ff00007812 */ /* 0x000fe200078ec0ff */
[C---:B------:R-:W-:Y:S01]  /*9b80*/  IMAD R105, R73.reuse, 0x2, R103 ;  /* 0x0000000249697824 */ /* 0x040fe200078e0267 */
[----:B------:R-:W-:Y:S03]  /*9b90*/  STS.128 [R134], R116 ;  /* 0x0000007486007388 */ /* 0x000fe60000000c00 */
[C---:B------:R-:W-:Y:S01]  /*9ba0*/  IMAD R107, R73.reuse, 0x2, R105 ;  /* 0x00000002496b7824 */ /* 0x040fe200078e0269 */
[----:B------:R-:W-:Y:S04]  /*9bb0*/  STS.128 [R134+0x800], R108 ;  /* 0x0008006c86007388 */ /* 0x000fe80000000c00 */
[----:B------:R-:W-:Y:S01]  /*9bc0*/  LEA R79, R73, R107, 0x1 ;  /* 0x0000006b494f7211 */ /* 0x000fe200078e08ff */
[----:B------:R-:W-:Y:S06]  /*9bd0*/  BAR.SYNC.DEFER_BLOCKING 0x0 ;  /* 0x0000000000007b1d */ /* 0x000fec0000010000 */
[----:B0-----:R0:W-:Y:S02]  /*9be0*/  STG.E.U16 desc[UR10][R62.64], R4 ;  /* 0x000000043e007986 */ /* 0x0011e4000c10150a */
[----:B0-----:R-:W-:-:S02]  /*9bf0*/  PRMT R63, R4, 0x7632, R63 ;  /* 0x00007632043f7816 */ /* 0x001fc4000000003f */
[----:B------:R-:W-:-:S03]  /*9c00*/  LEA R62, P1, R81, R2, 0x1 ;  /* 0x00000002513e7211 */ /* 0x000fc600078208ff */
[----:B------:R0:W-:Y:S04]  /*9c10*/  STG.E.U16 desc[UR10][R64.64], R63 ;  /* 0x0000003f40007986 */ /* 0x0001e8000c10150a */
[----:B------:R5:W-:Y:S01]  /*9c20*/  STG.E.U16 desc[UR10][R66.64], R5 ;  /* 0x0000000542007986 */ /* 0x000be2000c10150a */
[----:B0-----:R-:W-:Y:S01]  /*9c30*/  LEA.HI.X.SX32 R63, R81, R60, 0x1, P1 ;  /* 0x0000003c513f7211 */ /* 0x001fe200008f0eff */
[----:B------:R-:W-:Y:S01]  /*9c40*/  IMAD R81, R73, 0x2, R79 ;  /* 0x0000000249517824 */ /* 0x000fe200078e024f */
[----:B------:R-:W-:Y:S02]  /*9c50*/  LEA R74, P1, R77, R2, 0x1 ;  /* 0x000000024d4a7211 */ /* 0x000fe400078208ff */
[----:B------:R-:W-:Y:S01]  /*9c60*/  PRMT R65, R5, 0x7632, R65 ;  /* 0x0000763205417816 */ /* 0x000fe20000000041 */
[----:B------:R-:W-:Y:S01]  /*9c70*/  IMAD R109, R73, 0x2, R81 ;  /* 0x00000002496d7824 */ /* 0x000fe200078e0251 */
[----:B------:R-:W-:-:S02]  /*9c80*/  LEA.HI.X.SX32 R75, R77, R60, 0x1, P1 ;  /* 0x0000003c4d4b7211 */ /* 0x000fc400008f0eff */
[----:B------:R-:W-:Y:S01]  /*9c90*/  LEA R64, P1, R61, R2, 0x1 ;  /* 0x000000023d407211 */ /* 0x000fe200078208ff */
[----:B------:R0:W-:Y:S01]  /*9ca0*/  STG.E.U16 desc[UR10][R70.64], R65 ;  /* 0x0000004146007986 */ /* 0x0001e2000c10150a */
[----:B------:R-:W-:Y:S02]  /*9cb0*/  LEA R77, R73, R109, 0x1 ;  /* 0x0000006d494d7211 */ /* 0x000fe400078e08ff */
[----:B-----5:R-:W-:Y:S01]  /*9cc0*/  PRMT R5, R6, 0x7632, R5 ;  /* 0x0000763206057816 */ /* 0x020fe20000000005 */
[----:B------:R5:W-:Y:S04]  /*9cd0*/  STG.E.U16 desc[UR10][R62.64], R6 ;  /* 0x000000063e007986 */ /* 0x000be8000c10150a */
[----:B------:R1:W-:Y:S01]  /*9ce0*/  STG.E.U16 desc[UR10][R74.64], R5 ;  /* 0x000000054a007986 */ /* 0x0003e2000c10150a */
[----:B0-----:R-:W-:Y:S01]  /*9cf0*/  LEA.HI.X.SX32 R65, R61, R60, 0x1, P1 ;  /* 0x0000003c3d417211 */ /* 0x001fe200008f0eff */
[----:B------:R-:W-:Y:S01]  /*9d00*/  IMAD R61, R73, 0x2, R77 ;  /* 0x00000002493d7824 */ /* 0x000fe200078e024d */
[----:B------:R-:W-:-:S02]  /*9d10*/  LEA R4, P1, R85, R2, 0x1 ;  /* 0x0000000255047211 */ /* 0x000fc400078208ff */
[----:B-----5:R-:W-:Y:S01]  /*9d20*/  PRMT R63, R7, 0x7632, R63 ;  /* 0x00007632073f7816 */ /* 0x020fe2000000003f */
[----:B------:R-:W-:Y:S01]  /*9d30*/  IMAD R111, R73, 0x2, R61 ;  /* 0x00000002496f7824 */ /* 0x000fe200078e023d */
[----:B------:R-:W-:Y:S01]  /*9d40*/  STG.E.U16 desc[UR10][R64.64], R7 ;  /* 0x0000000740007986 */ /* 0x000fe2000c10150a */
[----:B-1----:R-:W-:Y:S02]  /*9d50*/  LEA.HI.X.SX32 R5, R85, R60, 0x1, P1 ;  /* 0x0000003c55057211 */ /* 0x002fe400008f0eff */
[----:B------:R-:W-:Y:S02]  /*9d60*/  LEA R66, P1, R87, R2, 0x1 ;  /* 0x0000000257427211 */ /* 0x000fe400078208ff */
[----:B------:R-:W-:Y:S01]  /*9d70*/  LEA R85, R73, R111, 0x1 ;  /* 0x0000006f49557211 */ /* 0x000fe200078e08ff */
[----:B------:R0:W-:Y:S01]  /*9d80*/  STG.E.U16 desc[UR10][R4.64], R63 ;  /* 0x0000003f04007986 */ /* 0x0001e2000c10150a */
[----:B------:R-:W-:Y:S02]  /*9d90*/  LEA.HI.X.SX32 R67, R87, R60, 0x1, P1 ;  /* 0x0000003c57437211 */ /* 0x000fe400008f0eff */
[----:B------:R-:W-:Y:S01]  /*9da0*/  LEA R62, P1, R89, R2, 0x1 ;  /* 0x00000002593e7211 */ /* 0x000fe200078208ff */
[----:B------:R-:W-:-:S02]  /*9db0*/  IMAD R87, R73, 0x2, R85 ;  /* 0x0000000249577824 */ /* 0x000fc400078e0255 */
[----:B------:R1:W-:Y:S02]  /*9dc0*/  STG.E.U16 desc[UR10][R66.64], R12 ;  /* 0x0000000c42007986 */ /* 0x0003e4000c10150a */
[----:B------:R-:W-:Y:S01]  /*9dd0*/  IMAD R75, R73, 0x2, R87 ;  /* 0x00000002494b7824 */ /* 0x000fe200078e0257 */
[----:B0-----:R-:W-:Y:S02]  /*9de0*/  LEA.HI.X.SX32 R63, R89, R60, 0x1, P1 ;  /* 0x0000003c593f7211 */ /* 0x001fe400008f0eff */
[----:B------:R-:W-:Y:S02]  /*9df0*/  LEA R70, P1, R91, R2, 0x1 ;  /* 0x000000025b467211 */ /* 0x000fe400078208ff */
[----:B------:R-:W-:Y:S02]  /*9e00*/  LEA R89, R73, R75, 0x1 ;  /* 0x0000004b49597211 */ /* 0x000fe400078e08ff */
[----:B------:R-:W-:Y:S02]  /*9e10*/  LEA.HI.X.SX32 R71, R91, R60, 0x1, P1 ;  /* 0x0000003c5b477211 */ /* 0x000fe400008f0eff */
[----:B------:R-:W-:Y:S01]  /*9e20*/  LEA R6, P1, R93, R2, 0x1 ;  /* 0x000000025d067211 */ /* 0x000fe200078208ff */
[----:B------:R-:W-:Y:S01]  /*9e30*/  IMAD R91, R73, 0x2, R89 ;  /* 0x00000002495b7824 */ /* 0x000fe200078e0259 */
[----:B------:R-:W-:-:S02]  /*9e40*/  PRMT R5, R12, 0x7632, R5 ;  /* 0x000076320c057816 */ /* 0x000fc40000000005 */
[----:B------:R-:W-:Y:S01]  /*9e50*/  LEA.HI.X.SX32 R7, R93, R60, 0x1, P1 ;  /* 0x0000003c5d077211 */ /* 0x000fe200008f0eff */
[----:B------:R-:W-:Y:S01]  /*9e60*/  IMAD R113, R73, 0x2, R91 ;  /* 0x0000000249717824 */ /* 0x000fe200078e025b */
[----:B------:R-:W-:Y:S01]  /*9e70*/  LEA R4, P1, R97, R2, 0x1 ;  /* 0x0000000261047211 */ /* 0x000fe200078208ff */
[----:B------:R0:W-:Y:S03]  /*9e80*/  STG.E.U16 desc[UR10][R62.64], R5 ;  /* 0x000000053e007986 */ /* 0x0001e6000c10150a */
[C---:B------:R-:W-:Y:S01]  /*9e90*/  LEA R93, R73.reuse, R113, 0x1 ;  /* 0x00000071495d7211 */ /* 0x040fe200078e08ff */
[----:B------:R5:W-:Y:S04]  /*9ea0*/  STG.E.U16 desc[UR10][R70.64], R13 ;  /* 0x0000000d46007986 */ /* 0x000be8000c10150a */
[----:B-1----:R-:W-:Y:S01]  /*9eb0*/  IMAD R67, R73, 0x2, R93 ;  /* 0x0000000249437824 */ /* 0x002fe200078e025d */
[----:B0-----:R-:W-:-:S03]  /*9ec0*/  LEA.HI.X.SX32 R5, R97, R60, 0x1, P1 ;  /* 0x0000003c61057211 */ /* 0x001fc600008f0eff */
[----:B------:R-:W-:Y:S01]  /*9ed0*/  IMAD R97, R73, 0x2, R67 ;  /* 0x0000000249617824 */ /* 0x000fe200078e0243 */
[----:B------:R-:W-:Y:S02]  /*9ee0*/  LEA R64, P1, R83, R2, 0x1 ;  /* 0x0000000253407211 */ /* 0x000fe400078208ff */
[----:B------:R-:W-:Y:S02]  /*9ef0*/  PRMT R63, R13, 0x7632, R63 ;  /* 0x000076320d3f7816 */ /* 0x000fe4000000003f */
[----:B------:R-:W-:Y:S02]  /*9f00*/  LEA.HI.X.SX32 R65, R83, R60, 0x1, P1 ;  /* 0x0000003c53417211 */ /* 0x000fe400008f0eff */
[----:B------:R-:W-:Y:S01]  /*9f10*/  LEA R83, R73, R97, 0x1 ;  /* 0x0000006149537211 */ /* 0x000fe200078e08ff */
[----:B------:R0:W-:Y:S01]  /*9f20*/  STG.E.U16 desc[UR10][R6.64], R63 ;  /* 0x0000003f06007986 */ /* 0x0001e2000c10150a */
[----:B------:R-:W-:-:S03]  /*9f30*/  LEA R62, P1, R95, R2, 0x1 ;  /* 0x000000025f3e7211 */ /* 0x000fc600078208ff */
[----:B-----5:R-:W-:Y:S01]  /*9f40*/  IMAD R71, R73, 0x2, R83 ;  /* 0x0000000249477824 */ /* 0x020fe200078e0253 */
[----:B------:R1:W-:Y:S01]  /*9f50*/  STG.E.U16 desc[UR10][R4.64], R14 ;  /* 0x0000000e04007986 */ /* 0x0003e2000c10150a */
[----:B0-----:R-:W-:Y:S02]  /*9f60*/  LEA.HI.X.SX32 R63, R95, R60, 0x1, P1 ;  /* 0x0000003c5f3f7211 */ /* 0x001fe400008f0eff */
[----:B------:R-:W-:Y:S01]  /*9f70*/  IMAD R95, R73, 0x2, R71 ;  /* 0x00000002495f7824 */ /* 0x000fe200078e0247 */
[C---:B------:R-:W-:Y:S02]  /*9f80*/  LEA R12, P1, R99.reuse, R2, 0x1 ;  /* 0x00000002630c7211 */ /* 0x040fe400078208ff */
[----:B-1----:R-:W-:Y:S02]  /*9f90*/  PRMT R5, R14, 0x7632, R5 ;  /* 0x000076320e057816 */ /* 0x002fe40000000005 */
[----:B------:R-:W-:Y:S02]  /*9fa0*/  LEA.HI.X.SX32 R13, R99, R60, 0x1, P1 ;  /* 0x0000003c630d7211 */ /* 0x000fe400008f0eff */
[----:B------:R-:W-:Y:S01]  /*9fb0*/  LEA R6, P1, R101, R2, 0x1 ;  /* 0x0000000265067211 */ /* 0x000fe200078208ff */
[----:B------:R0:W-:Y:S01]  /*9fc0*/  STG.E.U16 desc[UR10][R64.64], R5 ;  /* 0x0000000540007986 */ /* 0x0001e2000c10150a */
[----:B------:R-:W-:-:S02]  /*9fd0*/  LEA R99, R73, R95, 0x1 ;  /* 0x0000005f49637211 */ /* 0x000fc400078e08ff */
[----:B------:R-:W-:Y:S01]  /*9fe0*/  LEA.HI.X.SX32 R7, R101, R60, 0x1, P1 ;  /* 0x0000003c65077211 */ /* 0x000fe200008f0eff */
[----:B------:R-:W-:Y:S01]  /*9ff0*/  STG.E.U16 desc[UR10][R62.64], R15 ;  /* 0x0000000f3e007986 */ /* 0x000fe2000c10150a */
[----:B------:R-:W-:Y:S01]  /*a000*/  LEA R4, P1, R103, R2, 0x1 ;  /* 0x0000000267047211 */ /* 0x000fe200078208ff */
[----:B------:R-:W-:-:S04]  /*a010*/  IMAD R101, R73, 0x2, R99 ;  /* 0x0000000249657824 */ /* 0x000fc800078e0263 */
[----:B------:R-:W-:Y:S01]  /*a020*/  IMAD R115, R73, 0x2, R101 ;  /* 0x0000000249737824 */ /* 0x000fe200078e0265 */
[----:B0-----:R-:W-:Y:S02]  /*a030*/  PRMT R65, R15, 0x7632, R65 ;  /* 0x000076320f417816 */ /* 0x001fe40000000041 */
[----:B------:R-:W-:Y:S02]  /*a040*/  LEA.HI.X.SX32 R5, R103, R60, 0x1, P1 ;  /* 0x0000003c67057211 */ /* 0x000fe400008f0eff */
[----:B------:R-:W-:Y:S01]  /*a050*/  LEA R64, P1, R105, R2, 0x1 ;  /* 0x0000000269407211 */ /* 0x000fe200078208ff */
[----:B------:R0:W-:Y:S01]  /*a060*/  STG.E.U16 desc[UR10][R12.64], R65 ;  /* 0x000000410c007986 */ /* 0x0001e2000c10150a */
[----:B------:R-:W-:-:S03]  /*a070*/  LEA R103, R73, R115, 0x1 ;  /* 0x0000007349677211 */ /* 0x000fc600078e08ff */
[----:B--2---:R1:W-:Y:S01]  /*a080*/  STG.E.U16 desc[UR10][R6.64], R20 ;  /* 0x0000001406007986 */ /* 0x0043e2000c10150a */
[----:B0-----:R-:W-:Y:S01]  /*a090*/  LEA.HI.X.SX32 R65, R105, R60, 0x1, P1 ;  /* 0x0000003c69417211 */ /* 0x001fe200008f0eff */
[----:B------:R-:W-:Y:S01]  /*a0a0*/  IMAD R105, R73, 0x2, R103 ;  /* 0x0000000249697824 */ /* 0x000fe200078e0267 */
[----:B------:R-:W-:Y:S02]  /*a0b0*/  LEA R14, P1, R107, R2, 0x1 ;  /* 0x000000026b0e7211 */ /* 0x000fe400078208ff */
[----:B-1----:R-:W-:Y:S01]  /*a0c0*/  PRMT R7, R20, 0x7632, R7 ;  /* 0x0000763214077816 */ /* 0x002fe20000000007 */
[----:B------:R-:W-:Y:S01]  /*a0d0*/  IMAD R117, R73, 0x2, R105 ;  /* 0x0000000249757824 */ /* 0x000fe200078e0269 */
        /* <DEDUP_REMOVED lines=14> */
[----:B------:R1:W-:Y:S01]  /*a1c0*/  STG.E.U16 desc[UR10][R12.64], R22 ;  /* 0x000000160c007986 */ /* 0x0003e2000c10150a */
        /* <DEDUP_REMOVED lines=10> */
[----:B------:R1:W-:Y:S01]  /*a270*/  STG.E.U16 desc[UR10][R4.64], R23 ;  /* 0x0000001704007986 */ /* 0x0003e2000c10150a */
[----:B------:R-:W-:Y:S01]  /*a280*/  LEA R12, P1, R111, R2, 0x1 ;  /* 0x000000026f0c7211 */ /* 0x000fe200078208ff */
[----:B------:R-:W-:Y:S01]  /*a290*/  IMAD R125, R73, 0x2, R123 ;  /* 0x00000002497d7824 */ /* 0x000fe200078e027b */
[----:B----4-:R-:W-:-:S03]  /*a2a0*/  PRMT R61, R37, 0x7632, R61 ;  /* 0x00007632253d7816 */ /* 0x010fc6000000003d */
[----:B------:R-:W-:Y:S01]  /*a2b0*/  IMAD R127, R73, 0x2, R125 ;  /* 0x00000002497f7824 */ /* 0x000fe200078e027d */
[----:B0-----:R-:W-:Y:S02]  /*a2c0*/  LEA.HI.X.SX32 R13, R111, R60, 0x1, P1 ;  /* 0x0000003c6f0d7211 */ /* 0x001fe400008f0eff */
[----:B------:R-:W-:Y:S02]  /*a2d0*/  PRMT R7, R23, 0x7632, R7 ;  /* 0x0000763217077816 */ /* 0x000fe40000000007 */
[----:B------:R-:W-:Y:S02]  /*a2e0*/  LEA R111, R73, R127, 0x1 ;  /* 0x0000007f496f7211 */ /* 0x000fe400078e08ff */
[----:B------:R-:W-:Y:S01]  /*a2f0*/  LEA R6, P1, R85, R2, 0x1 ;  /* 0x0000000255067211 */ /* 0x000fe200078208ff */
[----:B------:R0:W-:Y:S01]  /*a300*/  STG.E.U16 desc[UR10][R20.64], R7 ;  /* 0x0000000714007986 */ /* 0x0001e2000c10150a */
[----:B-1----:R-:W-:Y:S01]  /*a310*/  PRMT R5, R44, 0x7632, R5 ;  /* 0x000076322c057816 */ /* 0x002fe20000000005 */
[----:B------:R-:W-:-:S02]  /*a320*/  IMAD R129, R73, 0x2, R111 ;  /* 0x0000000249817824 */ /* 0x000fc400078e026f */
[----:B------:R-:W-:Y:S02]  /*a330*/  STG.E.U16 desc[UR10][R14.64], R44 ;  /* 0x0000002c0e007986 */ /* 0x000fe4000c10150a */
[C---:B------:R-:W-:Y:S02]  /*a340*/  IMAD R131, R73.reuse, 0x2, R129 ;  /* 0x0000000249837824 */ /* 0x040fe400078e0281 */
[----:B------:R1:W-:Y:S03]  /*a350*/  STG.E.U16 desc[UR10][R12.64], R5 ;  /* 0x000000050c007986 */ /* 0x0003e6000c10150a */
[----:B------:R-:W-:Y:S02]  /*a360*/  LEA R135, R73, R131, 0x1 ;  /* 0x0000008349877211 */ /* 0x000fe400078e08ff */
[----:B0-----:R-:W-:Y:S02]  /*a370*/  LEA.HI.X.SX32 R7, R85, R60, 0x1, P1 ;  /* 0x0000003c55077211 */ /* 0x001fe400008f0eff */
[----:B------:R-:W-:Y:S01]  /*a380*/  LEA R4, P1, R87, R2, 0x1 ;  /* 0x0000000257047211 */ /* 0x000fe200078208ff */
[----:B------:R-:W-:-:S02]  /*a390*/  IMAD R137, R73, 0x2, R135 ;  /* 0x0000000249897824 */ /* 0x000fc400078e0287 */
[----:B------:R0:W-:Y:S02]  /*a3a0*/  STG.E.U16 desc[UR10][R6.64], R45 ;  /* 0x0000002d06007986 */ /* 0x0001e4000c10150a */
[----:B------:R-:W-:Y:S01]  /*a3b0*/  IMAD R139, R73, 0x2, R137 ;  /* 0x00000002498b7824 */ /* 0x000fe200078e0289 */
[----:B-1----:R-:W-:Y:S02]  /*a3c0*/  LEA R12, P2, R113, R2, 0x1 ;  /* 0x00000002710c7211 */ /* 0x002fe400078408ff */
[----:B------:R-:W-:Y:S02]  /*a3d0*/  LEA.HI.X.SX32 R5, R87, R60, 0x1, P1 ;  /* 0x0000003c57057211 */ /* 0x000fe400008f0eff */
[----:B------:R-:W-:Y:S02]  /*a3e0*/  LEA R141, R73, R139, 0x1 ;  /* 0x0000008b498d7211 */ /* 0x000fe400078e08ff */
[----:B------:R-:W-:Y:S02]  /*a3f0*/  LEA R20, P1, R75, R2, 0x1 ;  /* 0x000000024b147211 */ /* 0x000fe400078208ff */
[-C--:B------:R-:W-:Y:S01]  /*a400*/  LEA.HI.X.SX32 R13, R113, R60.reuse, 0x1, P2 ;  /* 0x0000003c710d7211 */ /* 0x080fe200010f0eff */
[----:B------:R-:W-:Y:S01]  /*a410*/  IMAD R143, R73, 0x2, R141 ;  /* 0x00000002498f7824 */ /* 0x000fe200078e028d */
[----:B------:R-:W-:-:S02]  /*a420*/  LEA.HI.X.SX32 R21, R75, R60, 0x1, P1 ;  /* 0x0000003c4b157211 */ /* 0x000fc400008f0eff */
[----:B------:R-:W-:Y:S01]  /*a430*/  LEA R14, P1, R89, R2, 0x1 ;  /* 0x00000002590e7211 */ /* 0x000fe200078208ff */
[----:B------:R-:W-:Y:S01]  /*a440*/  IMAD R145, R73, 0x2, R143 ;  /* 0x0000000249917824 */ /* 0x000fe200078e028f */
[----:B0-----:R-:W-:Y:S02]  /*a450*/  PRMT R7, R45, 0x7632, R7 ;  /* 0x000076322d077816 */ /* 0x001fe40000000007 */
[----:B------:R-:W-:Y:S02]  /*a460*/  LEA.HI.X.SX32 R15, R89, R60, 0x1, P1 ;  /* 0x0000003c590f7211 */ /* 0x000fe400008f0eff */
[----:B------:R-:W-:Y:S01]  /*a470*/  LEA R113, R73, R145, 0x1 ;  /* 0x0000009149717211 */ /* 0x000fe200078e08ff */
[----:B------:R0:W-:Y:S01]  /*a480*/  STG.E.U16 desc[UR10][R4.64], R7 ;  /* 0x0000000704007986 */ /* 0x0001e2000c10150a */
[-C--:B------:R-:W-:Y:S02]  /*a490*/  LEA R6, P1, R91, R2.reuse, 0x1 ;  /* 0x000000025b067211 */ /* 0x080fe400078208ff */
[----:B------:R-:W-:Y:S01]  /*a4a0*/  LEA R62, P2, R97, R2, 0x1 ;  /* 0x00000002613e7211 */ /* 0x000fe200078408ff */
[----:B------:R-:W-:Y:S01]  /*a4b0*/  IMAD R147, R73, 0x2, R113 ;  /* 0x0000000249937824 */ /* 0x000fe200078e0271 */
[----:B------:R-:W-:Y:S02]  /*a4c0*/  STG.E.U16 desc[UR10][R20.64], R46 ;  /* 0x0000002e14007986 */ /* 0x000fe4000c10150a */
[----:B------:R-:W-:Y:S01]  /*a4d0*/  LEA.HI.X.SX32 R63, R97, R60, 0x1, P2 ;  /* 0x0000003c613f7211 */ /* 0x000fe200010f0eff */
[----:B------:R-:W-:Y:S01]  /*a4e0*/  IMAD R149, R73, 0x2, R147 ;  /* 0x0000000249957824 */ /* 0x000fe200078e0293 */
[----:B0-----:R-:W-:-:S02]  /*a4f0*/  PRMT R5, R46, 0x7632, R5 ;  /* 0x000076322e057816 */ /* 0x001fc40000000005 */
[----:B------:R-:W-:Y:S02]  /*a500*/  LEA.HI.X.SX32 R7, R91, R60, 0x1, P1 ;  /* 0x0000003c5b077211 */ /* 0x000fe400008f0eff */
[----:B------:R-:W-:Y:S01]  /*a510*/  LEA R151, R73, R149, 0x1 ;  /* 0x0000009549977211 */ /* 0x000fe200078e08ff */
[----:B------:R0:W-:Y:S01]  /*a520*/  STG.E.U16 desc[UR10][R14.64], R5 ;  /* 0x000000050e007986 */ /* 0x0001e2000c10150a */
[----:B------:R-:W-:-:S03]  /*a530*/  LEA R4, P1, R93, R2, 0x1 ;  /* 0x000000025d047211 */ /* 0x000fc600078208ff */
[----:B------:R1:W-:Y:S01]  /*a540*/  STG.E.U16 desc[UR10][R6.64], R47 ;  /* 0x0000002f06007986 */ /* 0x0003e2000c10150a */
[----:B0-----:R-:W-:Y:S02]  /*a550*/  PRMT R15, R47, 0x7632, R15 ;  /* 0x000076322f0f7816 */ /* 0x001fe4000000000f */
[----:B------:R-:W-:Y:S01]  /*a560*/  LEA.HI.X.SX32 R5, R93, R60, 0x1, P1 ;  /* 0x0000003c5d057211 */ /* 0x000fe200008f0eff */
[----:B-1----:R-:W-:Y:S02]  /*a570*/  IMAD R7, R73, 0x2, R151 ;  /* 0x0000000249077824 */ /* 0x002fe400078e0297 */
[----:B------:R0:W-:Y:S01]  /*a580*/  STG.E.U16 desc[UR10][R12.64], R15 ;  /* 0x0000000f0c007986 */ /* 0x0001e2000c10150a */
[----:B------:R-:W-:Y:S01]  /*a590*/  LEA R20, P1, R67, R2, 0x1 ;  /* 0x0000000243147211 */ /* 0x000fe200078208ff */
[----:B------:R-:W-:Y:S02]  /*a5a0*/  IMAD R153, R73, 0x2, R7 ;  /* 0x0000000249997824 */ /* 0x000fe400078e0207 */
[----:B------:R1:W-:Y:S01]  /*a5b0*/  STG.E.U16 desc[UR10][R4.64], R36 ;  /* 0x0000002404007986 */ /* 0x0003e2000c10150a */
[----:B------:R-:W-:-:S02]  /*a5c0*/  LEA.HI.X.SX32 R21, R67, R60, 0x1, P1 ;  /* 0x0000003c43157211 */ /* 0x000fc400008f0eff */
[----:B------:R-:W-:Y:S02]  /*a5d0*/  LEA R14, P2, R71, R2, 0x1 ;  /* 0x00000002470e7211 */ /* 0x000fe400078408ff */
[----:B------:R-:W-:Y:S02]  /*a5e0*/  LEA R155, R73, R153, 0x1 ;  /* 0x00000099499b7211 */ /* 0x000fe400078e08ff */
[----:B0-----:R-:W-:Y:S02]  /*a5f0*/  PRMT R13, R36, 0x7632, R13 ;  /* 0x00007632240d7816 */ /* 0x001fe4000000000d */
[----:B------:R-:W-:Y:S01]  /*a600*/  LEA.HI.X.SX32 R15, R71, R60, 0x1, P2 ;  /* 0x0000003c470f7211 */ /* 0x000fe200010f0eff */
[----:B-1----:R-:W-:Y:S02]  /*a610*/  IMAD R5, R73, 0x2, R155 ;  /* 0x0000000249057824 */ /* 0x002fe400078e029b */
[----:B------:R0:W-:Y:S01]  /*a620*/  STG.E.U16 desc[UR10][R20.64], R13 ;  /* 0x0000000d14007986 */ /* 0x0001e2000c10150a */
[----:B------:R-:W-:Y:S01]  /*a630*/  LEA R44, P2, R99, R2, 0x1 ;  /* 0x00000002632c7211 */ /* 0x000fe200078408ff */
[----:B------:R-:W-:-:S02]  /*a640*/  IMAD R157, R73, 0x2, R5 ;  /* 0x00000002499d7824 */ /* 0x000fc400078e0205 */
[----:B------:R1:W-:Y:S01]  /*a650*/  STG.E.U16 desc[UR10][R62.64], R37 ;  /* 0x000000253e007986 */ /* 0x0003e2000c10150a */
[----:B------:R-:W-:Y:S02]  /*a660*/  LEA R12, P1, R83, R2, 0x1 ;  /* 0x00000002530c7211 */ /* 0x000fe400078208ff */
[----:B------:R-:W-:Y:S02]  /*a670*/  LEA.HI.X.SX32 R45, R99, R60, 0x1, P2 ;  /* 0x0000003c632d7211 */ /* 0x000fe400010f0eff */
[----:B------:R-:W-:Y:S02]  /*a680*/  LEA R159, R73, R157, 0x1 ;  /* 0x0000009d499f7211 */ /* 0x000fe400078e08ff */
[-C--:B------:R-:W-:Y:S02]  /*a690*/  LEA R46, P2, R103, R2.reuse, 0x1 ;  /* 0x00000002672e7211 */ /* 0x080fe400078408ff */
[----:B0-----:R-:W-:Y:S01]  /*a6a0*/  LEA R20, P3, R101, R2, 0x1 ;  /* 0x0000000265147211 */ /* 0x001fe200078608ff */
[----:B------:R-:W-:Y:S01]  /*a6b0*/  IMAD R161, R73, 0x2, R159 ;  /* 0x0000000249a17824 */ /* 0x000fe200078e029f */
[----:B------:R-:W-:-:S02]  /*a6c0*/  LEA.HI.X.SX32 R13, R83, R60, 0x1, P1 ;  /* 0x0000003c530d7211 */ /* 0x000fc400008f0eff */
[----:B------:R-:W-:Y:S01]  /*a6d0*/  LEA.HI.X.SX32 R21, R101, R60, 0x1, P3 ;  /* 0x0000003c65157211 */ /* 0x000fe200018f0eff */
[----:B------:R-:W-:Y:S01]  /*a6e0*/  IMAD R163, R73, 0x2, R161 ;  /* 0x0000000249a37824 */ /* 0x000fe200078e02a1 */
[-C--:B-1----:R-:W-:Y:S01]  /*a6f0*/  LEA R62, P3, R105, R2.reuse, 0x1 ;  /* 0x00000002693e7211 */ /* 0x082fe200078608ff */
[----:B------:R0:W-:Y:S01]  /*a700*/  STG.E.U16 desc[UR10][R12.64], R61 ;  /* 0x0000003d0c007986 */ /* 0x0001e2000c10150a */
[----:B------:R-:W-:Y:S02]  /*a710*/  LEA R22, P1, R95, R2, 0x1 ;  /* 0x000000025f167211 */ /* 0x000fe400078208ff */
[----:B------:R-:W-:Y:S01]  /*a720*/  LEA R165, R73, R163, 0x1 ;  /* 0x000000a349a57211 */ /* 0x000fe200078e08ff */
[----:B------:R1:W-:Y:S01]  /*a730*/  STG.E.U16 desc[UR10][R14.64], R38 ;  /* 0x000000260e007986 */ /* 0x0003e2000c10150a */
[----:B------:R-:W-:Y:S02]  /*a740*/  LEA.HI.X.SX32 R63, R105, R60, 0x1, P3 ;  /* 0x0000003c693f7211 */ /* 0x000fe400018f0eff */
[----:B------:R-:W-:Y:S01]  /*a750*/  LEA R70, P3, R79, R2, 0x1 ;  /* 0x000000024f467211 */ /* 0x000fe200078608ff */
[----:B------:R-:W-:Y:S01]  /*a760*/  IMAD R167, R73, 0x2, R165 ;  /* 0x0000000249a77824 */ /* 0x000fe200078e02a5 */
[----:B------:R-:W-:-:S02]  /*a770*/  LEA.HI.X.SX32 R47, R103, R60, 0x1, P2 ;  /* 0x0000003c672f7211 */ /* 0x000fc400010f0eff */
[----:B------:R-:W-:Y:S01]  /*a780*/  LEA.HI.X.SX32 R71, R79, R60, 0x1, P3 ;  /* 0x0000003c4f477211 */ /* 0x000fe200018f0eff */
[----:B------:R-:W-:Y:S01]  /*a790*/  IMAD R169, R73, 0x2, R167 ;  /* 0x0000000249a97824 */ /* 0x000fe200078e02a7 */
[----:B------:R-:W-:Y:S02]  /*a7a0*/  LEA R78, P3, R109, R2, 0x1 ;  /* 0x000000026d4e7211 */ /* 0x000fe400078608ff */
[-C--:B------:R-:W-:Y:S02]  /*a7b0*/  LEA.HI.X.SX32 R23, R95, R60.reuse, 0x1, P1 ;  /* 0x0000003c5f177211 */ /* 0x080fe400008f0eff */
[----:B------:R-:W-:Y:S02]  /*a7c0*/  LEA R171, R73, R169, 0x1 ;  /* 0x000000a949ab7211 */ /* 0x000fe400078e08ff */
[----:B------:R-:W-:Y:S02]  /*a7d0*/  LEA.HI.X.SX32 R79, R109, R60, 0x1, P3 ;  /* 0x0000003c6d4f7211 */ /* 0x000fe400018f0eff */
[-C--:B------:R-:W-:Y:S01]  /*a7e0*/  LEA R84, P3, R125, R2.reuse, 0x1 ;  /* 0x000000027d547211 */ /* 0x080fe200078608ff */
[----:B------:R-:W-:Y:S01]  /*a7f0*/  IMAD R173, R73, 0x2, R171 ;  /* 0x0000000249ad7824 */ /* 0x000fe200078e02ab */
[----:B------:R-:W-:-:S02]  /*a800*/  LEA R36, P1, R115, R2, 0x1 ;  /* 0x0000000273247211 */ /* 0x000fc400078208ff */
        /* <DEDUP_REMOVED lines=11> */
[-C--:B------:R-:W-:Y:S02]  /*a8c0*/  LEA R102, P3, R143, R2.reuse, 0x1 ;  /* 0x000000028f667211 */ /* 0x080fe400078608ff */
[----:B------:R-:W-:Y:S02]  /*a8d0*/  LEA R66, P2, R107, R2, 0x1 ;  /* 0x000000026b427211 */ /* 0x000fe400078408ff */
[----:B------:R-:W-:Y:S02]  /*a8e0*/  LEA R183, R73, R181, 0x1 ;  /* 0x000000b549b77211 */ /* 0x000fe400078e08ff */
[----:B------:R-:W-:Y:S02]  /*a8f0*/  LEA.HI.X.SX32 R103, R143, R60, 0x1, P3 ;  /* 0x0000003c8f677211 */ /* 0x000fe400018f0eff */
[----:B------:R-:W-:Y:S01]  /*a900*/  LEA R108, P3, R147, R2, 0x1 ;  /* 0x00000002936c7211 */ /* 0x000fe200078608ff */
[----:B------:R-:W-:Y:S01]  /*a910*/  IMAD R185, R73, 0x2, R183 ;  /* 0x0000000249b97824 */ /* 0x000fe200078e02b7 */
[----:B------:R-:W-:-:S02]  /*a920*/  LEA.HI.X.SX32 R65, R117, R60, 0x1, P1 ;  /* 0x0000003c75417211 */ /* 0x000fc400008f0eff */
[----:B------:R-:W-:Y:S01]  /*a930*/  LEA.HI.X.SX32 R109, R147, R60, 0x1, P3 ;  /* 0x0000003c936d7211 */ /* 0x000fe200018f0eff */
[----:B------:R-:W-:Y:S01]  /*a940*/  IMAD R187, R73, 0x2, R185 ;  /* 0x0000000249bb7824 */ /* 0x000fe200078e02b9 */
[-C--:B------:R-:W-:Y:S02]  /*a950*/  LEA R114, P3, R7, R2.reuse, 0x1 ;  /* 0x0000000207727211 */ /* 0x080fe400078608ff */
[----:B------:R-:W-:Y:S02]  /*a960*/  LEA R74, P1, R119, R2, 0x1 ;  /* 0x00000002774a7211 */ /* 0x000fe400078208ff */
[----:B------:R-:W-:Y:S02]  /*a970*/  LEA R189, R73, R187, 0x1 ;  /* 0x000000bb49bd7211 */ /* 0x000fe400078e08ff */
[-C--:B------:R-:W-:Y:S02]  /*a980*/  LEA.HI.X.SX32 R67, R107, R60.reuse, 0x1, P2 ;  /* 0x0000003c6b437211 */ /* 0x080fe400010f0eff */
[----:B------:R-:W-:Y:S01]  /*a990*/  LEA.HI.X.SX32 R115, R7, R60, 0x1, P3 ;  /* 0x0000003c07737211 */ /* 0x000fe200018f0eff */
[----:B------:R-:W-:Y:S01]  /*a9a0*/  IMAD R147, R73, 0x2, R189 ;  /* 0x0000000249937824 */ /* 0x000fe200078e02bd */
[----:B------:R-:W-:-:S02]  /*a9b0*/  LEA R76, P2, R81, R2, 0x1 ;  /* 0x00000002514c7211 */ /* 0x000fc400078408ff */
[----:B------:R-:W-:Y:S01]  /*a9c0*/  LEA.HI.X.SX32 R75, R119, R60, 0x1, P1 ;  /* 0x0000003c774b7211 */ /* 0x000fe200008f0eff */
[----:B------:R-:W-:Y:S01]  /*a9d0*/  IMAD R191, R73, 0x2, R147 ;  /* 0x0000000249bf7824 */ /* 0x000fe200078e0293 */
[----:B------:R-:W-:Y:S02]  /*a9e0*/  LEA R80, P1, R121, R2, 0x1 ;  /* 0x0000000279507211 */ /* 0x000fe400078208ff */
[----:B------:R-:W-:Y:S02]  /*a9f0*/  LEA.HI.X.SX32 R77, R81, R60, 0x1, P2 ;  /* 0x0000003c514d7211 */ /* 0x000fe400010f0eff */
[----:B------:R-:W-:Y:S02]  /*aa00*/  LEA R7, R73, R191, 0x1 ;  /* 0x000000bf49077211 */ /* 0x000fe400078e08ff */
[-C--:B------:R-:W-:Y:S02]  /*aa10*/  LEA R120, P3, R5, R2.reuse, 0x1 ;  /* 0x0000000205787211 */ /* 0x080fe400078608ff */
[----:B------:R-:W-:Y:S01]  /*aa20*/  LEA R82, P2, R123, R2, 0x1 ;  /* 0x000000027b527211 */ /* 0x000fe200078408ff */
[----:B------:R-:W-:Y:S01]  /*aa30*/  IMAD R193, R73, 0x2, R7 ;  /* 0x0000000249c17824 */ /* 0x000fe200078e0207 */
[----:B------:R-:W-:-:S02]  /*aa40*/  LEA.HI.X.SX32 R81, R121, R60, 0x1, P1 ;  /* 0x0000003c79517211 */ /* 0x000fc400008f0eff */
[-C--:B------:R-:W-:Y:S01]  /*aa50*/  LEA.HI.X.SX32 R121, R5, R60.reuse, 0x1, P3 ;  /* 0x0000003c05797211 */ /* 0x080fe200018f0eff */
[----:B------:R-:W-:Y:S01]  /*aa60*/  IMAD R5, R73, 0x2, R193 ;  /* 0x0000000249057824 */ /* 0x000fe200078e02c1 */
[----:B------:R-:W-:Y:S02]  /*aa70*/  LEA.HI.X.SX32 R83, R123, R60, 0x1, P2 ;  /* 0x0000003c7b537211 */ /* 0x000fe400010f0eff */
[-C--:B------:R-:W-:Y:S02]  /*aa80*/  LEA R88, P2, R111, R2.reuse, 0x1 ;  /* 0x000000026f587211 */ /* 0x080fe400078408ff */
[----:B------:R-:W-:Y:S02]  /*aa90*/  LEA R86, P1, R127, R2, 0x1 ;  /* 0x000000027f567211 */ /* 0x000fe400078208ff */
[----:B------:R-:W-:Y:S02]  /*aaa0*/  LEA.HI.X.SX32 R89, R111, R60, 0x1, P2 ;  /* 0x0000003c6f597211 */ /* 0x000fe400010f0eff */
[----:B------:R-:W-:-:S02]  /*aab0*/  LEA R195, R73, R5, 0x1 ;  /* 0x0000000549c37211 */ /* 0x000fc400078e08ff */
[----:B------:R-:W-:Y:S02]  /*aac0*/  LEA R94, P2, R135, R2, 0x1 ;  /* 0x00000002875e7211 */ /* 0x000fe400078408ff */
[----:B------:R-:W-:Y:S01]  /*aad0*/  LEA.HI.X.SX32 R87, R127, R60, 0x1, P1 ;  /* 0x0000003c7f577211 */ /* 0x000fe200008f0eff */
[----:B------:R-:W-:Y:S01]  /*aae0*/  IMAD R197, R73, 0x2, R195 ;  /* 0x0000000249c57824 */ /* 0x000fe200078e02c3 */
[----:B------:R-:W-:Y:S02]  /*aaf0*/  LEA R92, P1, R131, R2, 0x1 ;  /* 0x00000002835c7211 */ /* 0x000fe400078208ff */
[----:B------:R-:W-:Y:S01]  /*ab00*/  LEA.HI.X.SX32 R95, R135, R60, 0x1, P2 ;  /* 0x0000003c875f7211 */ /* 0x000fe200010f0eff */
[----:B------:R-:W-:Y:S01]  /*ab10*/  IMAD R199, R73, 0x2, R197 ;  /* 0x0000000249c77824 */ /* 0x000fe200078e02c5 */
[----:B------:R-:W-:Y:S02]  /*ab20*/  LEA R100, P2, R141, R2, 0x1 ;  /* 0x000000028d647211 */ /* 0x000fe400078408ff */
[----:B------:R-:W-:-:S02]  /*ab30*/  LEA.HI.X.SX32 R93, R131, R60, 0x1, P1 ;  /* 0x0000003c835d7211 */ /* 0x000fc400008f0eff */
[----:B------:R-:W-:Y:S02]  /*ab40*/  LEA R98, P1, R139, R2, 0x1 ;  /* 0x000000028b627211 */ /* 0x000fe400078208ff */
[----:B------:R-:W-:Y:S02]  /*ab50*/  LEA.HI.X.SX32 R101, R141, R60, 0x1, P2 ;  /* 0x0000003c8d657211 */ /* 0x000fe400010f0eff */
[----:B------:R-:W-:Y:S02]  /*ab60*/  LEA R106, P2, R113, R2, 0x1 ;  /* 0x00000002716a7211 */ /* 0x000fe400078408ff */
[----:B------:R-:W-:Y:S02]  /*ab70*/  LEA.HI.X.SX32 R99, R139, R60, 0x1, P1 ;  /* 0x0000003c8b637211 */ /* 0x000fe400008f0eff */
[----:B------:R-:W-:Y:S02]  /*ab80*/  LEA R201, R73, R199, 0x1 ;  /* 0x000000c749c97211 */ /* 0x000fe400078e08ff */
[----:B------:R-:W-:-:S02]  /*ab90*/  LEA R104, P1, R145, R2, 0x1 ;  /* 0x0000000291687211 */ /* 0x000fc400078208ff */
[----:B------:R-:W-:Y:S01]  /*aba0*/  LEA.HI.X.SX32 R107, R113, R60, 0x1, P2 ;  /* 0x0000003c716b7211 */ /* 0x000fe200010f0eff */
[----:B------:R-:W-:Y:S01]  /*abb0*/  IMAD R203, R73, 0x2, R201 ;  /* 0x0000000249cb7824 */ /* 0x000fe200078e02c9 */
[----:B------:R-:W-:Y:S02]  /*abc0*/  LEA R112, P2, R151, R2, 0x1 ;  /* 0x0000000297707211 */ /* 0x000fe400078408ff */
[----:B------:R-:W-:Y:S01]  /*abd0*/  LEA.HI.X.SX32 R105, R145, R60, 0x1, P1 ;  /* 0x0000003c91697211 */ /* 0x000fe200008f0eff */
[----:B------:R-:W-:Y:S01]  /*abe0*/  IMAD R205, R73, 0x2, R203 ;  /* 0x0000000249cd7824 */ /* 0x000fe200078e02cb */
[----:B------:R-:W-:Y:S02]  /*abf0*/  LEA R110, P1, R149, R2, 0x1 ;  /* 0x00000002956e7211 */ /* 0x000fe400078208ff */
[----:B------:R-:W-:Y:S02]  /*ac00*/  LEA.HI.X.SX32 R113, R151, R60, 0x1, P2 ;  /* 0x0000003c97717211 */ /* 0x000fe400010f0eff */
[----:B------:R-:W-:-:S02]  /*ac10*/  LEA R118, P2, R155, R2, 0x1 ;  /* 0x000000029b767211 */ /* 0x000fc400078408ff */
[----:B------:R-:W-:Y:S02]  /*ac20*/  LEA R126, P3, R161, R2, 0x1 ;  /* 0x00000002a17e7211 */ /* 0x000fe400078608ff */
[----:B------:R-:W-:Y:S02]  /*ac30*/  LEA.HI.X.SX32 R111, R149, R60, 0x1, P1 ;  /* 0x0000003c956f7211 */ /* 0x000fe400008f0eff */
[----:B------:R-:W-:Y:S02]  /*ac40*/  LEA R116, P1, R153, R2, 0x1 ;  /* 0x0000000299747211 */ /* 0x000fe400078208ff */
[-C--:B------:R-:W-:Y:S02]  /*ac50*/  LEA.HI.X.SX32 R119, R155, R60.reuse, 0x1, P2 ;  /* 0x0000003c9b777211 */ /* 0x080fe400010f0eff */
[----:B------:R-:W-:Y:S02]  /*ac60*/  LEA.HI.X.SX32 R127, R161, R60, 0x1, P3 ;  /* 0x0000003ca17f7211 */ /* 0x000fe400018f0eff */
[----:B------:R-:W-:-:S02]  /*ac70*/  LEA R124, P2, R159, R2, 0x1 ;  /* 0x000000029f7c7211 */ /* 0x000fc400078408ff */
[----:B------:R-:W-:Y:S02]  /*ac80*/  LEA R134, P3, R167, R2, 0x1 ;  /* 0x00000002a7867211 */ /* 0x000fe400078608ff */
[----:B------:R-:W-:Y:S02]  /*ac90*/  LEA R207, R73, R205, 0x1 ;  /* 0x000000cd49cf7211 */ /* 0x000fe400078e08ff */
[----:B------:R-:W-:Y:S02]  /*aca0*/  LEA.HI.X.SX32 R117, R153, R60, 0x1, P1 ;  /* 0x0000003c99757211 */ /* 0x000fe400008f0eff */
[----:B------:R-:W-:Y:S01]  /*acb0*/  LEA R122, P1, R157, R2, 0x1 ;  /* 0x000000029d7a7211 */ /* 0x000fe200078208ff */
[----:B------:R-:W-:Y:S01]  /*acc0*/  IMAD R209, R73, 0x2, R207 ;  /* 0x0000000249d17824 */ /* 0x000fe200078e02cf */
[-C--:B------:R-:W-:Y:S02]  /*acd0*/  LEA.HI.X.SX32 R125, R159, R60.reuse, 0x1, P2 ;  /* 0x0000003c9f7d7211 */ /* 0x080fe400010f0eff */
[----:B------:R-:W-:Y:S01]  /*ace0*/  LEA.HI.X.SX32 R135, R167, R60, 0x1, P3 ;  /* 0x0000003ca7877211 */ /* 0x000fe200018f0eff */
[----:B------:R-:W-:Y:S01]  /*acf0*/  IMAD R211, R73, 0x2, R209 ;  /* 0x0000000249d37824 */ /* 0x000fe200078e02d1 */
        /* <DEDUP_REMOVED lines=19> */
[----:B------:R-:W-:-:S02]  /*ae30*/  LEA.HI.X.SX32 R155, R185, R60, 0x1, P3 ;  /* 0x0000003cb99b7211 */ /* 0x000fc400018f0eff */
[-C--:B------:R-:W-:Y:S02]  /*ae40*/  LEA R152, P2, R183, R2.reuse, 0x1 ;  /* 0x00000002b7987211 */ /* 0x080fe400078408ff */
[----:B------:R-:W-:Y:S02]  /*ae50*/  LEA R160, P3, R147, R2, 0x1 ;  /* 0x0000000293a07211 */ /* 0x000fe400078608ff */
[----:B------:R-:W-:Y:S02]  /*ae60*/  LEA.HI.X.SX32 R143, R175, R60, 0x1, P1 ;  /* 0x0000003caf8f7211 */ /* 0x000fe400008f0eff */
[----:B------:R-:W-:Y:S02]  /*ae70*/  LEA R150, P1, R181, R2, 0x1 ;  /* 0x00000002b5967211 */ /* 0x000fe400078208ff */
[-C--:B------:R-:W-:Y:S02]  /*ae80*/  LEA.HI.X.SX32 R153, R183, R60.reuse, 0x1, P2 ;  /* 0x0000003cb7997211 */ /* 0x080fe400010f0eff */
[----:B------:R-:W-:Y:S01]  /*ae90*/  LEA.HI.X.SX32 R161, R147, R60, 0x1, P3 ;  /* 0x0000003c93a17211 */ /* 0x000fe200018f0eff */
[----:B------:R-:W-:Y:S01]  /*aea0*/  IMAD R147, R73, 0x2, R215 ;  /* 0x0000000249937824 */ /* 0x000fe200078e02d7 */
[----:B------:R-:W-:-:S02]  /*aeb0*/  LEA R158, P2, R189, R2, 0x1 ;  /* 0x00000002bd9e7211 */ /* 0x000fc400078408ff */
[----:B------:R-:W-:Y:S02]  /*aec0*/  LEA.HI.X.SX32 R151, R181, R60, 0x1, P1 ;  /* 0x0000003cb5977211 */ /* 0x000fe400008f0eff */
[----:B------:R-:W-:Y:S02]  /*aed0*/  LEA R156, P1, R187, R2, 0x1 ;  /* 0x00000002bb9c7211 */ /* 0x000fe400078208ff */
[----:B------:R-:W-:Y:S02]  /*aee0*/  LEA.HI.X.SX32 R159, R189, R60, 0x1, P2 ;  /* 0x0000003cbd9f7211 */ /* 0x000fe400010f0eff */
[----:B------:R-:W-:Y:S02]  /*aef0*/  LEA R164, P2, R7, R2, 0x1 ;  /* 0x0000000207a47211 */ /* 0x000fe400078408ff */
[----:B------:R-:W-:Y:S02]  /*af00*/  LEA R217, R73, R147, 0x1 ;  /* 0x0000009349d97211 */ /* 0x000fe400078e08ff */
[----:B------:R-:W-:-:S02]  /*af10*/  LEA.HI.X.SX32 R157, R187, R60, 0x1, P1 ;  /* 0x0000003cbb9d7211 */ /* 0x000fc400008f0eff */
[----:B------:R-:W-:Y:S02]  /*af20*/  LEA R162, P1, R191, R2, 0x1 ;  /* 0x00000002bfa27211 */ /* 0x000fe400078208ff */
[-C--:B------:R-:W-:Y:S01]  /*af30*/  LEA.HI.X.SX32 R165, R7, R60.reuse, 0x1, P2 ;  /* 0x0000003c07a57211 */ /* 0x080fe200010f0eff */
[----:B------:R-:W-:Y:S01]  /*af40*/  IMAD R7, R73, 0x2, R217 ;  /* 0x0000000249077824 */ /* 0x000fe200078e02d9 */
[----:B------:R-:W-:Y:S02]  /*af50*/  LEA.HI.X.SX32 R163, R191, R60, 0x1, P1 ;  /* 0x0000003cbfa37211 */ /* 0x000fe400008f0eff */
[-C--:B------:R-:W-:Y:S01]  /*af60*/  LEA R168, P1, R5, R2.reuse, 0x1 ;  /* 0x0000000205a87211 */ /* 0x080fe200078208ff */
[----:B------:R-:W-:Y:S01]  /*af70*/  IMAD R219, R73, 0x2, R7 ;  /* 0x0000000249db7824 */ /* 0x000fe200078e0207 */
[----:B------:R-:W-:Y:S02]  /*af80*/  LEA R166, P3, R193, R2, 0x1 ;  /* 0x00000002c1a67211 */ /* 0x000fe400078608ff */
[----:B------:R-:W-:-:S02]  /*af90*/  LEA.HI.X.SX32 R169, R5, R60, 0x1, P1 ;  /* 0x0000003c05a97211 */ /* 0x000fc400008f0eff */
[----:B------:R-:W-:Y:S02]  /*afa0*/  LEA R5, R73, R219, 0x1 ;  /* 0x000000db49057211 */ /* 0x000fe400078e08ff */
[----:B------:R-:W-:Y:S02]  /*afb0*/  LEA.HI.X.SX32 R167, R193, R60, 0x1, P3 ;  /* 0x0000003cc1a77211 */ /* 0x000fe400018f0eff */
[-C--:B------:R-:W-:Y:S01]  /*afc0*/  LEA R172, P3, R197, R2.reuse, 0x1 ;  /* 0x00000002c5ac7211 */ /* 0x080fe200078608ff */
[----:B------:R-:W-:Y:S01]  /*afd0*/  IMAD R221, R73, 0x2, R5 ;  /* 0x0000000249dd7824 */ /* 0x000fe200078e0205 */
[----:B------:R-:W-:Y:S02]  /*afe0*/  LEA R170, P2, R195, R2, 0x1 ;  /* 0x00000002c3aa7211 */ /* 0x000fe400078408ff */
        /* <DEDUP_REMOVED lines=17> */
[-C--:B------:R-:W-:Y:S02]  /*b100*/  LEA R180, P1, R205, R2.reuse, 0x1 ;  /* 0x00000002cdb47211 */ /* 0x080fe400078208ff */
[----:B------:R-:W-:Y:S02]  /*b110*/  LEA R190, P3, R215, R2, 0x1 ;  /* 0x00000002d7be7211 */ /* 0x000fe400078608ff */
[-C--:B------:R-:W-:Y:S02]  /*b120*/  LEA.HI.X.SX32 R189, R213, R60.reuse, 0x1, P2 ;  /* 0x0000003cd5bd7211 */ /* 0x080fe400010f0eff */
[----:B------:R-:W-:Y:S02]  /*b130*/  LEA R213, R73, R227, 0x1 ;  /* 0x000000e349d57211 */ /* 0x000fe400078e08ff */
[-C--:B------:R-:W-:Y:S02]  /*b140*/  LEA.HI.X.SX32 R181, R205, R60.reuse, 0x1, P1 ;  /* 0x0000003ccdb57211 */ /* 0x080fe400008f0eff */
[----:B------:R-:W-:Y:S01]  /*b150*/  LEA.HI.X.SX32 R191, R215, R60, 0x1, P3 ;  /* 0x0000003cd7bf7211 */ /* 0x000fe200018f0eff */
[----:B------:R-:W-:Y:S01]  /*b160*/  IMAD R215, R73, 0x2, R213 ;  /* 0x0000000249d77824 */ /* 0x000fe200078e02d5 */
[----:B------:R-:W-:-:S02]  /*b170*/  LEA R186, P1, R211, R2, 0x1 ;  /* 0x00000002d3ba7211 */ /* 0x000fc400078208ff */
[----:B------:R-:W-:Y:S02]  /*b180*/  LEA R196, P3, R7, R2, 0x1 ;  /* 0x0000000207c47211 */ /* 0x000fe400078608ff */
[-C--:B------:R-:W-:Y:S02]  /*b190*/  LEA.HI.X.SX32 R187, R211, R60.reuse, 0x1, P1 ;  /* 0x0000003cd3bb7211 */ /* 0x080fe400008f0eff */
[----:B------:R-:W-:Y:S01]  /*b1a0*/  LEA.HI.X.SX32 R197, R7, R60, 0x1, P3 ;  /* 0x0000003c07c57211 */ /* 0x000fe200018f0eff */
[----:B------:R-:W-:Y:S01]  /*b1b0*/  IMAD R7, R73, 0x2, R215 ;  /* 0x0000000249077824 */ /* 0x000fe200078e02d7 */
[-C--:B------:R-:W-:Y:S02]  /*b1c0*/  LEA R192, P1, R147, R2.reuse, 0x1 ;  /* 0x0000000293c07211 */ /* 0x080fe400078208ff */
[----:B------:R-:W-:Y:S02]  /*b1d0*/  LEA R194, P2, R217, R2, 0x1 ;  /* 0x00000002d9c27211 */ /* 0x000fe400078408ff */
[----:B------:R-:W-:-:S02]  /*b1e0*/  LEA.HI.X.SX32 R193, R147, R60, 0x1, P1 ;  /* 0x0000003c93c17211 */ /* 0x000fc400008f0eff */
[----:B------:R-:W-:Y:S02]  /*b1f0*/  LEA.HI.X.SX32 R195, R217, R60, 0x1, P2 ;  /* 0x0000003cd9c37211 */ /* 0x000fe400010f0eff */
[----:B------:R-:W-:Y:S02]  /*b200*/  LEA R200, P2, R5, R2, 0x1 ;  /* 0x0000000205c87211 */ /* 0x000fe400078408ff */
        /* <DEDUP_REMOVED lines=8> */
[----:B------:R-:W-:Y:S02]  /*b290*/  LEA.HI.X.SX32 R203, R221, R60, 0x1, P3 ;  /* 0x0000003cddcb7211 */ /* 0x000fe400018f0eff */
[----:B------:R-:W-:Y:S02]  /*b2a0*/  LEA R225, R73, R229, 0x1 ;  /* 0x000000e549e17211 */ /* 0x000fe400078e08ff */
[----:B------:R-:W-:Y:S02]  /*b2b0*/  LEA R208, P3, R209, R2, 0x1 ;  /* 0x00000002d1d07211 */ /* 0x000fe400078608ff */
[----:B------:R-:W-:Y:S01]  /*b2c0*/  LEA.HI.X.SX32 R199, R219, R60, 0x1, P1 ;  /* 0x0000003cdbc77211 */ /* 0x000fe200008f0eff */
[----:B------:R-:W-:Y:S01]  /*b2d0*/  IMAD R231, R73, 0x2, R225 ;  /* 0x0000000249e77824 */ /* 0x000fe200078e02e1 */
[----:B------:R-:W-:-:S02]  /*b2e0*/  LEA R204, P1, R223, R2, 0x1 ;  /* 0x00000002dfcc7211 */ /* 0x000fc400078208ff */
[----:B------:R-:W-:Y:S01]  /*b2f0*/  LEA.HI.X.SX32 R209, R209, R60, 0x1, P3 ;  /* 0x0000003cd1d17211 */ /* 0x000fe200018f0eff */
[----:B------:R-:W-:Y:S01]  /*b300*/  IMAD R233, R73, 0x2, R231 ;  /* 0x0000000249e97824 */ /* 0x000fe200078e02e7 */
[----:B------:R-:W-:Y:S02]  /*b310*/  LEA R214, P3, R215, R2, 0x1 ;  /* 0x00000002d7d67211 */ /* 0x000fe400078608ff */
[----:B------:R-:W-:Y:S02]  /*b320*/  LEA.HI.X.SX32 R205, R223, R60, 0x1, P1 ;  /* 0x0000003cdfcd7211 */ /* 0x000fe400008f0eff */
[----:B------:R-:W-:Y:S02]  /*b330*/  LEA R210, P1, R227, R2, 0x1 ;  /* 0x00000002e3d27211 */ /* 0x000fe400078208ff */
[----:B------:R-:W-:Y:S02]  /*b340*/  LEA.HI.X.SX32 R215, R215, R60, 0x1, P3 ;  /* 0x0000003cd7d77211 */ /* 0x000fe400018f0eff */
[----:B------:R-:W-:-:S02]  /*b350*/  LEA R220, P3, R5, R2, 0x1 ;  /* 0x0000000205dc7211 */ /* 0x000fc400078608ff */
[----:B------:R-:W-:Y:S02]  /*b360*/  LEA R235, R73, R233, 0x1 ;  /* 0x000000e949eb7211 */ /* 0x000fe400078e08ff */
[----:B------:R-:W-:Y:S02]  /*b370*/  LEA.HI.X.SX32 R211, R227, R60, 0x1, P1 ;  /* 0x0000003ce3d37211 */ /* 0x000fe400008f0eff */
[-C--:B------:R-:W-:Y:S02]  /*b380*/  LEA R212, P2, R213, R2.reuse, 0x1 ;  /* 0x00000002d5d47211 */ /* 0x080fe400078408ff */
[----:B------:R-:W-:Y:S02]  /*b390*/  LEA R216, P1, R7, R2, 0x1 ;  /* 0x0000000207d87211 */ /* 0x000fe400078208ff */
[-C--:B------:R-:W-:Y:S01]  /*b3a0*/  LEA.HI.X.SX32 R221, R5, R60.reuse, 0x1, P3 ;  /* 0x0000003c05dd7211 */ /* 0x080fe200018f0eff */
[----:B------:R-:W-:Y:S01]  /*b3b0*/  IMAD R5, R73, 0x2, R235 ;  /* 0x0000000249057824 */ /* 0x000fe200078e02eb */
[----:B------:R-:W-:-:S02]  /*b3c0*/  LEA.HI.X.SX32 R213, R213, R60, 0x1, P2 ;  /* 0x0000003cd5d57211 */ /* 0x000fc400010f0eff */
[----:B------:R-:W-:Y:S01]  /*b3d0*/  LEA.HI.X.SX32 R217, R7, R60, 0x1, P1 ;  /* 0x0000003c07d97211 */ /* 0x000fe200008f0eff */
[----:B------:R-:W-:Y:S01]  /*b3e0*/  IMAD R7, R73, 0x2, R5 ;  /* 0x0000000249077824 */ /* 0x000fe200078e0205 */
[-C--:B------:R-:W-:Y:S02]  /*b3f0*/  LEA R218, P2, R147, R2.reuse, 0x1 ;  /* 0x0000000293da7211 */ /* 0x080fe400078408ff */
[----:B------:R-:W-:Y:S02]  /*b400*/  LEA R222, P1, R229, R2, 0x1 ;  /* 0x00000002e5de7211 */ /* 0x000fe400078208ff */
[----:B------:R-:W-:Y:S02]  /*b410*/  LEA.HI.X.SX32 R219, R147, R60, 0x1, P2 ;  /* 0x0000003c93db7211 */ /* 0x000fe400010f0eff */
[----:B------:R-:W-:Y:S02]  /*b420*/  LEA R226, P3, R231, R2, 0x1 ;  /* 0x00000002e7e27211 */ /* 0x000fe400078608ff */
[----:B------:R-:W-:-:S02]  /*b430*/  LEA R147, R73, R7, 0x1 ;  /* 0x0000000749937211 */ /* 0x000fc400078e08ff */
[-C--:B------:R-:W-:Y:S02]  /*b440*/  LEA.HI.X.SX32 R223, R229, R60.reuse, 0x1, P1 ;  /* 0x0000003ce5df7211 */ /* 0x080fe400008f0eff */
[----:B------:R-:W-:Y:S01]  /*b450*/  LEA.HI.X.SX32 R227, R231, R60, 0x1, P3 ;  /* 0x0000003ce7e37211 */ /* 0x000fe200018f0eff */
[----:B------:R-:W-:Y:S01]  /*b460*/  IMAD R237, R73, 0x2, R147 ;  /* 0x0000000249ed7824 */ /* 0x000fe200078e0293 */
[-C--:B------:R-:W-:Y:S02]  /*b470*/  LEA R228, P1, R233, R2.reuse, 0x1 ;  /* 0x00000002e9e47211 */ /* 0x080fe400078208ff */
[----:B------:R-:W-:Y:S02]  /*b480*/  LEA R232, P3, R5, R2, 0x1 ;  /* 0x0000000205e87211 */ /* 0x000fe400078608ff */
[-C--:B------:R-:W-:Y:S02]  /*b490*/  LEA.HI.X.SX32 R229, R233, R60.reuse, 0x1, P1 ;  /* 0x0000003ce9e57211 */ /* 0x080fe400008f0eff */
[----:B------:R-:W-:Y:S01]  /*b4a0*/  LEA.HI.X.SX32 R233, R5, R60, 0x1, P3 ;  /* 0x0000003c05e97211 */ /* 0x000fe200018f0eff */
[----:B------:R-:W-:Y:S01]  /*b4b0*/  IMAD R5, R73, 0x2, R237 ;  /* 0x0000000249057824 */ /* 0x000fe200078e02ed */
[----:B------:R-:W-:-:S02]  /*b4c0*/  LEA R72, P1, R7, R2, 0x1 ;  /* 0x0000000207487211 */ /* 0x000fc400078208ff */
[-C--:B------:R-:W-:Y:S02]  /*b4d0*/  LEA R224, P2, R225, R2.reuse, 0x1 ;  /* 0x00000002e1e07211 */ /* 0x080fe400078408ff */
[----:B------:R-:W-:Y:S02]  /*b4e0*/  LEA R238, P4, R5, R2, 0x1 ;  /* 0x0000000205ee7211 */ /* 0x000fe400078808ff */
[-C--:B------:R-:W-:Y:S02]  /*b4f0*/  LEA.HI.X.SX32 R73, R7, R60.reuse, 0x1, P1 ;  /* 0x0000003c07497211 */ /* 0x080fe400008f0eff */
[-C--:B------:R-:W-:Y:S02]  /*b500*/  LEA.HI.X.SX32 R239, R5, R60.reuse, 0x1, P4 ;  /* 0x0000003c05ef7211 */ /* 0x080fe400020f0eff */
[----:B------:R-:W2:Y:S01]  /*b510*/  LDS.128 R4, [R69] ;  /* 0x0000000045047984 */ /* 0x000ea20000000c00 */
[----:B------:R-:W-:Y:S02]  /*b520*/  LEA.HI.X.SX32 R225, R225, R60, 0x1, P2 ;  /* 0x0000003ce1e17211 */ /* 0x000fe400010f0eff */
[----:B------:R-:W-:-:S02]  /*b530*/  LEA R230, P2, R235, R2, 0x1 ;  /* 0x00000002ebe67211 */ /* 0x000fc400078408ff */
[----:B------:R-:W-:Y:S02]  /*b540*/  LEA R236, P3, R237, R2, 0x1 ;  /* 0x00000002edec7211 */ /* 0x000fe400078608ff */
[----:B------:R-:W-:Y:S02]  /*b550*/  LEA.HI.X.SX32 R231, R235, R60, 0x1, P2 ;  /* 0x0000003cebe77211 */ /* 0x000fe400010f0eff */
[----:B------:R-:W-:Y:S02]  /*b560*/  LEA R234, P2, R147, R2, 0x1 ;  /* 0x0000000293ea7211 */ /* 0x000fe400078408ff */
[----:B------:R-:W-:Y:S02]  /*b570*/  PRMT R2, R38, 0x7632, R2 ;  /* 0x0000763226027816 */ /* 0x000fe40000000002 */
[----:B0-----:R-:W-:Y:S02]  /*b580*/  PRMT R13, R39, 0x7632, R13 ;  /* 0x00007632270d7816 */ /* 0x001fe4000000000d */
[----:B-1----:R-:W-:Y:S01]  /*b590*/  PRMT R15, R57, 0x7632, R15 ;  /* 0x00007632390f7816 */ /* 0x002fe2000000000f */
[----:B------:R0:W-:Y:S01]  /*b5a0*/  STG.E.U16 desc[UR10][R22.64], R2 ;  /* 0x0000000216007986 */ /* 0x0001e2000c10150a */
[----:B------:R-:W-:-:S02]  /*b5b0*/  PRMT R12, R58, 0x7632, R12 ;  /* 0x000076323a0c7816 */ /* 0x000fc4000000000c */
[----:B------:R-:W-:Y:S01]  /*b5c0*/  PRMT R38, R59, 0x7632, R38 ;  /* 0x000076323b267816 */ /* 0x000fe20000000026 */
[----:B------:R1:W-:Y:S01]  /*b5d0*/  STG.E.U16 desc[UR10][R44.64], R39 ;  /* 0x000000272c007986 */ /* 0x0003e2000c10150a */
[-C--:B------:R-:W-:Y:S02]  /*b5e0*/  LEA.HI.X.SX32 R235, R147, R60.reuse, 0x1, P2 ;  /* 0x0000003c93eb7211 */ /* 0x080fe400010f0eff */
[----:B------:R-:W-:Y:S01]  /*b5f0*/  LEA.HI.X.SX32 R237, R237, R60, 0x1, P3 ;  /* 0x0000003ceded7211 */ /* 0x000fe200018f0eff */
[----:B------:R4:W-:Y:S01]  /*b600*/  STG.E.U16 desc[UR10][R20.64], R13 ;  /* 0x0000000d14007986 */ /* 0x0009e2000c10150a */
[----:B------:R-:W-:Y:S02]  /*b610*/  PRMT R60, R10, 0x7632, R60 ;  /* 0x000076320a3c7816 */ /* 0x000fe4000000003c */
[----:B------:R-:W-:Y:S01]  /*b620*/  ISETP.GE.U32.AND P1, PT, R0, 0x80, PT ;  /* 0x000000800000780c */ /* 0x000fe20003f26070 */
[----:B------:R5:W-:Y:S01]  /*b630*/  STG.E.U16 desc[UR10][R36.64], R56 ;  /* 0x0000003824007986 */ /* 0x000be2000c10150a */
[----:B0-----:R-:W-:Y:S01]  /*b640*/  PRMT R23, R56, 0x7632, R23 ;  /* 0x0000763238177816 */ /* 0x001fe20000000017 */
[----:B------:R-:W-:Y:S01]  /*b650*/  IMAD.HI R0, R3, 0x4, RZ ;  /* 0x0000000403007827 */ /* 0x000fe200078e02ff */
[----:B---3--:R-:W-:-:S02]  /*b660*/  PRMT R2, R52, 0x7632, R2 ;  /* 0x0000763234027816 */ /* 0x008fc40000000002 */
[----:B-1----:R-:W-:Y:S01]  /*b670*/  PRMT R44, R54, 0x7632, R44 ;  /* 0x00007632362c7816 */ /* 0x002fe2000000002c */
[----:B------:R0:W-:Y:S01]  /*b680*/  STG.E.U16 desc[UR10][R46.64], R23 ;  /* 0x000000172e007986 */ /* 0x0001e2000c10150a */
[----:B----4-:R-:W-:-:S03]  /*b690*/  PRMT R13, R53, 0x7632, R13 ;  /* 0x00007632350d7816 */ /* 0x010fc6000000000d */
[----:B------:R1:W-:Y:S01]  /*b6a0*/  STG.E.U16 desc[UR10][R62.64], R57 ;  /* 0x000000393e007986 */ /* 0x0003e2000c10150a */
[----:B-----5:R-:W-:-:S03]  /*b6b0*/  PRMT R56, R8, 0x7632, R56 ;  /* 0x0000763208387816 */ /* 0x020fc60000000038 */
[----:B------:R3:W-:Y:S04]  /*b6c0*/  STG.E.U16 desc[UR10][R64.64], R15 ;  /* 0x0000000f40007986 */ /* 0x0007e8000c10150a */
[----:B------:R4:W-:Y:S01]  /*b6d0*/  STG.E.U16 desc[UR10][R66.64], R58 ;  /* 0x0000003a42007986 */ /* 0x0009e2000c10150a */
[----:B0-----:R-:W-:-:S03]  /*b6e0*/  PRMT R46, R55, 0x7632, R46 ;  /* 0x00007632372e7816 */ /* 0x001fc6000000002e */
[----:B------:R2:W-:Y:S01]  /*b6f0*/  STG.E.U16 desc[UR10][R70.64], R12 ;  /* 0x0000000c46007986 */ /* 0x0005e2000c10150a */
[----:B-1----:R-:W-:-:S03]  /*b700*/  PRMT R62, R11, 0x7632, R62 ;  /* 0x000076320b3e7816 */ /* 0x002fc6000000003e */
[----:B------:R0:W-:Y:S01]  /*b710*/  STG.E.U16 desc[UR10][R74.64], R59 ;  /* 0x0000003b4a007986 */ /* 0x0001e2000c10150a */
[----:B---3--:R-:W-:-:S03]  /*b720*/  PRMT R64, R16, 0x7632, R64 ;  /* 0x0000763210407816 */ /* 0x008fc60000000040 */
[----:B------:R1:W-:Y:S01]  /*b730*/  STG.E.U16 desc[UR10][R76.64], R38 ;  /* 0x000000264c007986 */ /* 0x0003e2000c10150a */
[----:B----4-:R-:W-:Y:S02]  /*b740*/  PRMT R58, R9, 0x7632, R58 ;  /* 0x00007632093a7816 */ /* 0x010fe4000000003a */
[----:B------:R-:W-:Y:S01]  /*b750*/  PRMT R67, R17, 0x7632, R67 ;  /* 0x0000763211437816 */ /* 0x000fe20000000043 */
[----:B------:R3:W-:Y:S01]  /*b760*/  STG.E.U16 desc[UR10][R78.64], R52 ;  /* 0x000000344e007986 */ /* 0x0007e2000c10150a */
[----:B--2---:R-:W-:Y:S02]  /*b770*/  PRMT R12, R4, 0x7632, R12 ;  /* 0x00007632040c7816 */ /* 0x004fe4000000000c */
[----:B------:R-:W-:Y:S01]  /*b780*/  PRMT R71, R19, 0x7632, R71 ;  /* 0x0000763213477816 */ /* 0x000fe20000000047 */
[----:B------:R2:W-:Y:S01]  /*b790*/  STG.E.U16 desc[UR10][R80.64], R2 ;  /* 0x0000000250007986 */ /* 0x0005e2000c10150a */
[----:B0-----:R-:W-:-:S03]  /*b7a0*/  PRMT R74, R24, 0x7632, R74 ;  /* 0x00007632184a7816 */ /* 0x001fc6000000004a */
[----:B------:R0:W-:Y:S01]  /*b7b0*/  STG.E.U16 desc[UR10][R82.64], R53 ;  /* 0x0000003552007986 */ /* 0x0001e2000c10150a */
[----:B-1----:R-:W-:-:S03]  /*b7c0*/  PRMT R76, R25, 0x7632, R76 ;  /* 0x00007632194c7816 */ /* 0x002fc6000000004c */
[----:B------:R1:W-:Y:S01]  /*b7d0*/  STG.E.U16 desc[UR10][R84.64], R13 ;  /* 0x0000000d54007986 */ /* 0x0003e2000c10150a */
[----:B---3--:R-:W-:Y:S02]  /*b7e0*/  PRMT R52, R6, 0x7632, R52 ;  /* 0x0000763206347816 */ /* 0x008fe40000000034 */
        /* <DEDUP_REMOVED lines=12> */
[----:B--2---:R-:W-:-:S03]  /*b8b0*/  PRMT R88, R31, 0x7632, R88 ;  /* 0x000076321f587816 */ /* 0x004fc60000000058 */
[----:B------:R2:W-:Y:S01]  /*b8c0*/  STG.E.U16 desc[UR10][R96.64], R12 ;  /* 0x0000000c60007986 */ /* 0x0005e2000c10150a */
[----:B0-----:R-:W-:-:S03]  /*b8d0*/  PRMT R90, R32, 0x7632, R90 ;  /* 0x00007632205a7816 */ /* 0x001fc6000000005a */
[----:B------:R0:W-:Y:S01]  /*b8e0*/  STG.E.U16 desc[UR10][R98.64], R5 ;  /* 0x0000000562007986 */ /* 0x0001e2000c10150a */
[----:B-1----:R-:W-:-:S03]  /*b8f0*/  PRMT R92, R33, 0x7632, R92 ;  /* 0x00007632215c7816 */ /* 0x002fc6000000005c */
[----:B------:R1:W-:Y:S01]  /*b900*/  STG.E.U16 desc[UR10][R100.64], R2 ;  /* 0x0000000264007986 */ /* 0x0003e2000c10150a */
[----:B---3--:R-:W-:-:S03]  /*b910*/  PRMT R94, R34, 0x7632, R94 ;  /* 0x00007632225e7816 */ /* 0x008fc6000000005e */
[----:B------:R3:W-:Y:S01]  /*b920*/  STG.E.U16 desc[UR10][R102.64], R6 ;  /* 0x0000000666007986 */ /* 0x0007e2000c10150a */
[----:B--2---:R-:W-:-:S03]  /*b930*/  PRMT R96, R35, 0x7632, R96 ;  /* 0x0000763223607816 */ /* 0x004fc60000000060 */
[----:B------:R2:W-:Y:S01]  /*b940*/  STG.E.U16 desc[UR10][R104.64], R52 ;  /* 0x0000003468007986 */ /* 0x0005e2000c10150a */
[----:B0-----:R-:W-:Y:S01]  /*b950*/  PRMT R98, R40, 0x7632, R98 ;  /* 0x0000763228627816 */ /* 0x001fe20000000062 */
[----:B------:R-:W-:Y:S02]  /*b960*/  IMAD.SHL.U32 R5, R3, 0x4, RZ ;  /* 0x0000000403057824 */ /* 0x000fe400078e00ff */
[----:B------:R0:W-:Y:S01]  /*b970*/  STG.E.U16 desc[UR10][R106.64], R7 ;  /* 0x000000076a007986 */ /* 0x0001e2000c10150a */
[----:B-1----:R-:W-:Y:S02]  /*b980*/  PRMT R2, R18, 0x7632, R2 ;  /* 0x0000763212027816 */ /* 0x002fe40000000002 */
[----:B------:R-:W-:Y:S01]  /*b990*/  PRMT R100, R41, 0x7632, R100 ;  /* 0x0000763229647816 */ /* 0x000fe20000000064 */
[----:B------:R1:W-:Y:S01]  /*b9a0*/  STG.E.U16 desc[UR10][R108.64], R54 ;  /* 0x000000366c007986 */ /* 0x0003e2000c10150a */
[----:B---3--:R-:W-:-:S03]  /*b9b0*/  PRMT R102, R42, 0x7632, R102 ;  /* 0x000076322a667816 */ /* 0x008fc60000000066 */
[----:B------:R3:W-:Y:S01]  /*b9c0*/  STG.E.U16 desc[UR10][R110.64], R8 ;  /* 0x000000086e007986 */ /* 0x0007e2000c10150a */
[----:B--2---:R-:W-:-:S03]  /*b9d0*/  PRMT R104, R43, 0x7632, R104 ;  /* 0x000076322b687816 */ /* 0x004fc60000000068 */
[----:B------:R2:W-:Y:S01]  /*b9e0*/  STG.E.U16 desc[UR10][R112.64], R56 ;  /* 0x0000003870007986 */ /* 0x0005e2000c10150a */
[----:B0-----:R-:W-:Y:S02]  /*b9f0*/  PRMT R106, R48, 0x7632, R106 ;  /* 0x00007632306a7816 */ /* 0x001fe4000000006a */
[----:B------:R-:W-:Y:S01]  /*ba00*/  LOP3.LUT R7, R132, 0x1f0, RZ, 0xc0, !PT ;  /* 0x000001f084077812 */ /* 0x000fe200078ec0ff */
[----:B------:R0:W-:Y:S01]  /*ba10*/  STG.E.U16 desc[UR10][R114.64], R9 ;  /* 0x0000000972007986 */ /* 0x0001e2000c10150a */
[----:B-1----:R-:W-:-:S03]  /*ba20*/  PRMT R108, R49, 0x7632, R108 ;  /* 0x00007632316c7816 */ /* 0x002fc6000000006c */
[----:B------:R-:W-:Y:S01]  /*ba30*/  STG.E.U16 desc[UR10][R116.64], R58 ;  /* 0x0000003a74007986 */ /* 0x000fe2000c10150a */
[----:B---3--:R-:W-:-:S03]  /*ba40*/  PRMT R110, R50, 0x7632, R110 ;  /* 0x00007632326e7816 */ /* 0x008fc6000000006e */
[----:B------:R-:W-:Y:S01]  /*ba50*/  STG.E.U16 desc[UR10][R118.64], R10 ;  /* 0x0000000a76007986 */ /* 0x000fe2000c10150a */
[----:B--2---:R-:W-:-:S03]  /*ba60*/  PRMT R112, R51, 0x7632, R112 ;  /* 0x0000763233707816 */ /* 0x004fc60000000070 */
[----:B------:R-:W-:Y:S01]  /*ba70*/  STG.E.U16 desc[UR10][R120.64], R60 ;  /* 0x0000003c78007986 */ /* 0x000fe2000c10150a */
[----:B0-----:R-:W0:Y:S03]  /*ba80*/  LDC.64 R8, c[0x0][0x3a0] ;  /* 0x0000e800ff087b82 */ /* 0x001e260000000a00 */
[----:B------:R-:W-:Y:S04]  /*ba90*/  STG.E.U16 desc[UR10][R122.64], R11 ;  /* 0x0000000b7a007986 */ /* 0x000fe8000c10150a */
        /* <DEDUP_REMOVED lines=9> */
[----:B------:R-:W1:Y:S04]  /*bb30*/  LDS.128 R68, [R69+0x1000] ;  /* 0x0010000045447984 */ /* 0x000e680000000c00 */
        /* <DEDUP_REMOVED lines=9> */
[----:B------:R-:W-:Y:S01]  /*bbd0*/  STG.E.U16 desc[UR10][R164.64], R82 ;  /* 0x00000052a4007986 */ /* 0x000fe2000c10150a */
[----:B-1----:R-:W-:-:S02]  /*bbe0*/  PRMT R114, R68, 0x7632, R114 ;  /* 0x0000763244727816 */ /* 0x002fc40000000072 */
[----:B------:R-:W-:Y:S01]  /*bbf0*/  PRMT R116, R69, 0x7632, R116 ;  /* 0x0000763245747816 */ /* 0x000fe20000000074 */
[----:B------:R-:W-:Y:S01]  /*bc00*/  STG.E.U16 desc[UR10][R166.64], R29 ;  /* 0x0000001da6007986 */ /* 0x000fe2000c10150a */
[----:B------:R-:W-:Y:S02]  /*bc10*/  PRMT R117, R70, 0x7632, R117 ;  /* 0x0000763246757816 */ /* 0x000fe40000000075 */
[----:B------:R-:W-:Y:S01]  /*bc20*/  PRMT R119, R71, 0x7632, R119 ;  /* 0x0000763247777816 */ /* 0x000fe20000000077 */
        /* <DEDUP_REMOVED lines=37> */
[----:B------:R-:W-:Y:S06]  /*be80*/  BAR.SYNC.DEFER_BLOCKING 0x0 ;  /* 0x0000000000007b1d */ /* 0x000fec0000010000 */
[----:B------:R-:W-:Y:S02]  /*be90*/  STSM.16.M88 [R133], R146 ;  /* 0x0000009285007844 */ /* 0x000fe40000000000 */
[----:B------:R-:W-:Y:S06]  /*bea0*/  BAR.SYNC.DEFER_BLOCKING 0x0 ;  /* 0x0000000000007b1d */ /* 0x000fec0000010000 */
[----:B------:R-:W1:Y:S01]  /*beb0*/  LDSM.16.M88 R7, [R7+UR6] ;  /* 0x000000060707783b */ /* 0x000e620008000000 */
[----:B------:R-:W-:-:S02]  /*bec0*/  USHF.L.U32 UR6, UR4, 0x2, URZ ;  /* 0x0000000204067899 */ /* 0x000fc400080006ff */
[----:B------:R-:W-:-:S04]  /*bed0*/  UIMAD.WIDE UR4, UR4, 0x4, URZ ;  /* 0x00000004040478a5 */ /* 0x000fc8000f8e02ff */
[----:B0-----:R-:W-:-:S04]  /*bee0*/  IADD3 R2, P2, P3, R5, UR6, R8 ;  /* 0x0000000605027c10 */ /* 0x001fc8000fb5e008 */
[----:B------:R-:W-:-:S05]  /*bef0*/  IADD3.X R3, PT, PT, R0, UR5, R9, P2, P3 ;  /* 0x0000000500037c10 */ /* 0x000fca00097e6409 */
[----:B-1----:R0:W-:Y:S01]  /*bf00*/  @!P1 STG.E desc[UR10][R2.64], R7 ;  /* 0x0000000702009986 */ /* 0x0021e2000c10190a */
[----:B------:R-:W-:Y:S06]  /*bf10*/  BAR.SYNC.DEFER_BLOCKING 0x0 ;  /* 0x0000000000007b1d */ /* 0x000fec0000010000 */
[----:B------:R-:W-:Y:S05]  /*bf20*/  @P0 BRA `(.L_x_20) ;  /* 0x0000000000a00947 */ /* 0x000fea0003800000 */
[----:B------:R-:W1:Y:S01]  /*bf30*/  S2UR UR5, SR_CgaCtaId ;  /* 0x00000000000579c3 */ /* 0x000e620000008800 */
[----:B------:R-:W-:Y:S01]  /*bf40*/  NOP ;  /* 0x0000000000007918 */ /* 0x000fe20000000000 */
[----:B------:R-:W-:Y:S01]  /*bf50*/  UMOV UR4, 0x50 ;  /* 0x0000005000047882 */ /* 0x000fe20000000000 */
[----:B------:R-:W-:Y:S01]  /*bf60*/  IMAD.U32 R0, RZ, RZ, UR7 ;  /* 0x00000007ff007e24 */ /* 0x000fe2000f8e00ff */
[----:B0-----:R-:W-:Y:S01]  /*bf70*/  MOV R3, 0xffff ;  /* 0x0000ffff00037802 */ /* 0x001fe20000000f00 */
[----:B------:R-:W-:-:S03]  /*bf80*/  IMAD.MOV.U32 R7, RZ, RZ, 0x1 ;  /* 0x00000001ff077424 */ /* 0x000fc600078e00ff */
[----:B------:R-:W-:-:S04]  /*bf90*/  LOP3.LUT R0, R0, 0xffff, RZ, 0xc0, !PT ;  /* 0x0000ffff00007812 */ /* 0x000fc800078ec0ff */
[----:B------:R-:W-:-:S05]  /*bfa0*/  SHF.R.U32.HI R0, RZ, 0x5, R0 ;  /* 0x00000005ff007819 */ /* 0x000fca0000011600 */
[----:B------:R-:W-:Y:S01]  /*bfb0*/  VIADD R2, R0, 0x10 ;  /* 0x0000001000027836 */ /* 0x000fe20000000000 */
[----:B------:R-:W-:Y:S01]  /*bfc0*/  SHF.L.U32 R0, R3, R0, RZ ;  /* 0x0000000003007219 */ /* 0x000fe200000006ff */
[----:B-1----:R-:W-:-:S03]  /*bfd0*/  ULEA UR6, UR5, UR4, 0x18 ;  /* 0x0000000405067291 */ /* 0x002fc6000f8ec0ff */
[----:B------:R-:W-:-:S04]  /*bfe0*/  SHF.L.U32 R3, R7, R2, RZ ;  /* 0x0000000207037219 */ /* 0x000fc800000006ff */
[----:B------:R-:W-:Y:S02]  /*bff0*/  LOP3.LUT R0, R3, R0, RZ, 0xfc, !PT ;  /* 0x0000000003007212 */ /* 0x000fe400078efcff */
[----:B------:R-:W0:Y:S02]  /*c000*/  LDS R5, [UR6] ;  /* 0x00000006ff057984 */ /* 0x000e240008000800 */
[C---:B------:R-:W-:Y:S02]  /*c010*/  LOP3.LUT R2, R0.reuse, 0xffff, RZ, 0xc0, !PT ;  /* 0x0000ffff00027812 */ /* 0x040fe400078ec0ff */
[----:B0-----:R-:W-:-:S04]  /*c020*/  LOP3.LUT R3, R0, 0xffff, R5, 0x80, !PT ;  /* 0x0000ffff00037812 */ /* 0x001fc800078e8005 */
[----:B------:R-:W-:-:S13]  /*c030*/  ISETP.NE.AND P0, PT, R3, R2, PT ;  /* 0x000000020300720c */ /* 0x000fda0003f05270 */
[----:B------:R-:W-:Y:S05]  /*c040*/  @P0 BRA `(.L_x_21) ;  /* 0x0000000000500947 */ /* 0x000fea0003800000 */
[----:B------:R-:W-:Y:S02]  /*c050*/  SHF.R.U32.HI R5, RZ, 0x10, R5 ;  /* 0x00000010ff057819 */ /* 0x000fe40000011605 */
[----:B------:R-:W-:-:S04]  /*c060*/  SHF.R.U32.HI R2, RZ, 0x10, R0 ;  /* 0x00000010ff027819 */ /* 0x000fc80000011600 */
[----:B------:R-:W-:-:S04]  /*c070*/  LOP3.LUT R5, R5, R2, RZ, 0xc0, !PT ;  /* 0x0000000205057212 */ /* 0x000fc800078ec0ff */
[----:B------:R-:W-:-:S13]  /*c080*/  ISETP.NE.AND P0, PT, R5, R2, PT ;  /* 0x000000020500720c */ /* 0x000fda0003f05270 */
[----:B------:R-:W-:Y:S05]  /*c090*/  @P0 BRA `(.L_x_22) ;  /* 0x0000000000300947 */ /* 0x000fea0003800000 */
[----:B------:R-:W-:Y:S01]  /*c0a0*/  R2UR UR4, R0 ;  /* 0x00000000000472ca */ /* 0x000fe200000e0000 */
[----:B------:R-:W-:Y:S01]  /*c0b0*/  VOTEU.ANY UR5, UPT, PT ;  /* 0x0000000000057886 */ /* 0x000fe200038e0100 */
[----:B------:R-:W0:Y:S01]  /*c0c0*/  S2R R0, SR_LANEID ;  /* 0x0000000000007919 */ /* 0x000e220000000000 */
[----:B------:R-:W-:-:S10]  /*c0d0*/  UFLO.U32 UR5, UR5 ;  /* 0x00000005000572bd */ /* 0x000fd400080e0000 */
[----:B------:R-:W-:-:S06]  /*c0e0*/  ULOP3.LUT UR4, URZ, UR4, URZ, 0x33, !UPT ;  /* 0x00000004ff047292 */ /* 0x000fcc000f8e33ff */
[----:B------:R-:W-:-:S04]  /*c0f0*/  MOV R2, UR4 ;  /* 0x0000000400027c02 */ /* 0x000fc80008000f00 */
[----:B------:R-:W1:Y:S02]  /*c100*/  REDUX UR7, R2 ;  /* 0x00000000020773c4 */ /* 0x000e640000000000 */
[----:B------:R2:W-:Y:S01]  /*c110*/  UTCATOMSWS.AND URZ, UR4 ;  /* 0x0000000400ff79e3 */ /* 0x0005e20008000000 */
[----:B0-----:R-:W-:Y:S01]  /*c120*/  ISETP.EQ.U32.AND P0, PT, R0, UR5, PT ;  /* 0x0000000500007c0c */ /* 0x001fe2000bf02070 */
[----:B-1----:R-:W-:-:S12]  /*c130*/  IMAD.U32 R0, RZ, RZ, UR7 ;  /* 0x00000007ff007e24 */ /* 0x002fd8000f8e00ff */
[----:B------:R2:W-:Y:S01]  /*c140*/  @P0 ATOMS.AND RZ, [UR6], R0 ;  /* 0x00000000ffff098c */ /* 0x0005e2000a800006 */
[----:B------:R-:W-:Y:S05]  /*c150*/  BRA `(.L_x_20) ;  /* 0x0000000000147947 */ /* 0x000fea0003800000 */
.L_x_22:
[----:B------:R-:W-:-:S07]  /*c160*/  MOV R2, 0xc180 ;  /* 0x0000c18000027802 */ /* 0x000fce0000000f00 */
[----:B------:R-:W-:Y:S05]  /*c170*/  CALL.REL.NOINC `($__internal_0_$__cuda_sm10x_tcgen05_guardrail_trap_col_being_dealloced_not_returned_by_alloc) ;  /* 0x0000000000447944 */ /* 0x000fea0003c00000 */
[----:B------:R-:W-:Y:S05]  /*c180*/  BRA `(.L_x_20) ;  /* 0x0000000000087947 */ /* 0x000fea0003800000 */
.L_x_21:
[----:B------:R-:W-:-:S07]  /*c190*/  MOV R2, 0xc1b0 ;  /* 0x0000c1b000027802 */ /* 0x000fce0000000f00 */
[----:B------:R-:W-:Y:S05]  /*c1a0*/  CALL.REL.NOINC `($__internal_2_$__cuda_sm10x_tcgen05_guardrail_trap_unallocated_columns_being_dealloced) ;  /* 0x0000000000507944 */ /* 0x000fea0003c00000 */
.L_x_20:
[----:B------:R-:W-:Y:S01]  /*c1b0*/  NOP ;  /* 0x0000000000007918 */ /* 0x000fe20000000000 */
[----:B--2---:R-:W-:Y:S05]  /*c1c0*/  EXIT ;  /* 0x000000000000794d */ /* 0x004fea0003800000 */
.L_x_8:
[----:B------:R-:W1:Y:S02]  /*c1d0*/  SYNCS.PHASECHK.TRANS64.TRYWAIT P3, [UR6+0x12000], RZ ;  /* 0x012000ffff0075a7 */ /* 0x000e640008061106 */
[----:B-1----:R-:W-:Y:S05]  /*c1e0*/  @!P3 BRA `(.L_x_8) ;  /* 0xfffffffc00f8b947 */ /* 0x002fea000383ffff */
[----:B------:R-:W-:Y:S05]  /*c1f0*/  BRA `(.L_x_7) ;  /* 0xffffff7c00947947 */ /* 0x000fea000383ffff */
.L_x_14:
[----:B------:R-:W1:Y:S02]  /*c200*/  SYNCS.PHASECHK.TRANS64.TRYWAIT P2, [UR6+0x16010], RZ ;  /* 0x016010ffff0075a7 */ /* 0x000e640008041106 */
[----:B-1----:R-:W-:Y:S05]  /*c210*/  @!P2 BRA `(.L_x_14) ;  /* 0xfffffffc00f8a947 */ /* 0x002fea000383ffff */
[----:B------:R-:W-:Y:S05]  /*c220*/  BRA `(.L_x_23) ;  /* 0xffffffa0008c7947 */ /* 0x000fea000383ffff */
.L_x_15:
[----:B------:R-:W2:Y:S02]  /*c230*/  SYNCS.PHASECHK.TRANS64.TRYWAIT P2, [UR4], R13 ;  /* 0x0000000dff0075a7 */ /* 0x000ea40008041104 */
[----:B--2---:R-:W-:Y:S05]  /*c240*/  @!P2 BRA `(.L_x_15) ;  /* 0xfffffffc00f8a947 */ /* 0x004fea000383ffff */
[----:B------:R-:W-:Y:S05]  /*c250*/  BRA `(.L_x_24) ;  /* 0xffffffa400807947 */ /* 0x000fea000383ffff */
.L_x_19:
[----:B------:R-:W0:Y:S02]  /*c260*/  SYNCS.PHASECHK.TRANS64.TRYWAIT P2, [UR4], R165 ;  /* 0x000000a5ff0075a7 */ /* 0x000e240008041104 */
[----:B0-----:R-:W-:Y:S05]  /*c270*/  @!P2 BRA `(.L_x_19) ;  /* 0xfffffffc00f8a947 */ /* 0x001fea000383ffff */
[----:B------:R-:W-:Y:S05]  /*c280*/  BRA `(.L_x_18) ;  /* 0xffffffb4000c7947 */ /* 0x000fea000383ffff */
        .weak           $__internal_0_$__cuda_sm10x_tcgen05_guardrail_trap_col_being_dealloced_not_returned_by_alloc
        .type           $__internal_0_$__cuda_sm10x_tcgen05_guardrail_trap_col_being_dealloced_not_returned_by_alloc,@function
        .size           $__internal_0_$__cuda_sm10x_tcgen05_guardrail_trap_col_being_dealloced_not_returned_by_alloc,($__internal_1_$__cuda_sm10x_tcgen05_guardrail_trap_phase_invalid_during_alloc - $__internal_0_$__cuda_sm10x_tcgen05_guardrail_trap_col_being_dealloced_not_returned_by_alloc)
$__internal_0_$__cuda_sm10x_tcgen05_guardrail_trap_col_being_dealloced_not_returned_by_alloc:
[----:B------:R-:W-:Y:S05]  /*c290*/  BPT.TRAP 0x1 ;  /* 0x000000040000795c */ /* 0x000fea0000300000 */
[----:B------:R-:W-:-:S04]  /*c2a0*/  IMAD.MOV.U32 R3, RZ, RZ, 0x0 ;  /* 0x00000000ff037424 */ /* 0x000fc800078e00ff */
[----:B------:R-:W-:Y:S05]  /*c2b0*/  RET.REL.NODEC R2 `(attn_fwd) ;  /* 0xffffff3c02507950 */ /* 0x000fea0003c3ffff */
        .weak           $__internal_1_$__cuda_sm10x_tcgen05_guardrail_trap_phase_invalid_during_alloc
        .type           $__internal_1_$__cuda_sm10x_tcgen05_guardrail_trap_phase_invalid_during_alloc,@function
        .size           $__internal_1_$__cuda_sm10x_tcgen05_guardrail_trap_phase_invalid_during_alloc,($__internal_2_$__cuda_sm10x_tcgen05_guardrail_trap_unallocated_columns_being_dealloced - $__internal_1_$__cuda_sm10x_tcgen05_guardrail_trap_phase_invalid_during_alloc)
$__internal_1_$__cuda_sm10x_tcgen05_guardrail_trap_phase_invalid_during_alloc:
[----:B------:R-:W-:Y:S05]  /*c2c0*/  BPT.TRAP 0x1 ;  /* 0x000000040000795c */ /* 0x000fea0000300000 */
[----:B------:R-:W-:-:S04]  /*c2d0*/  HFMA2 R3, -RZ, RZ, 0, 0 ;  /* 0x00000000ff037431 */ /* 0x000fc800000001ff */
[----:B------:R-:W-:Y:S05]  /*c2e0*/  RET.REL.NODEC R2 `(attn_fwd) ;  /* 0xffffff3c02447950 */ /* 0x000fea0003c3ffff */
        .weak           $__internal_2_$__cuda_sm10x_tcgen05_guardrail_trap_unallocated_columns_being_dealloced
        .type           $__internal_2_$__cuda_sm10x_tcgen05_guardrail_trap_unallocated_columns_being_dealloced,@function
        .size           $__internal_2_$__cuda_sm10x_tcgen05_guardrail_trap_unallocated_columns_being_dealloced,(.L_x_28 - $__internal_2_$__cuda_sm10x_tcgen05_guardrail_trap_unallocated_columns_being_dealloced)
$__internal_2_$__cuda_sm10x_tcgen05_guardrail_trap_unallocated_columns_being_dealloced:
[----:B------:R-:W-:Y:S05]  /*c2f0*/  BPT.TRAP 0x1 ;  /* 0x000000040000795c */ /* 0x000fea0000300000 */
[----:B------:R-:W-:-:S04]  /*c300*/  IMAD.MOV.U32 R3, RZ, RZ, 0x0 ;  /* 0x00000000ff037424 */ /* 0x000fc800078e00ff */
[----:B------:R-:W-:Y:S05]  /*c310*/  RET.REL.NODEC R2 `(attn_fwd) ;  /* 0xffffff3c02387950 */ /* 0x000fea0003c3ffff */
.L_x_25:
[----:B------:R-:W-:-:S00]  /*c320*/  BRA `(.L_x_25) ;  /* 0xfffffffc00fc7947 */ /* 0x000fc0000383ffff */
[----:B------:R-:W-:-:S00]  /*c330*/  NOP ;  /* 0x0000000000007918 */ /* 0x000fc00000000000 */
        /* <DEDUP_REMOVED lines=12> */
.L_x_28:


//--------------------- .nv.global.init           --------------------------
	.section	.nv.global.init,"aw",@progbits
.nv.global.init:
	.type		_$_str,@object
	.size		_$_str,(.L_3 - _$_str)
_$_str:
        /*0000*/ 	.byte	0x5f, 0x5f, 0x43, 0x55, 0x44, 0x41, 0x5f, 0x46, 0x54, 0x5a, 0x00
.L_3:


//--------------------- .nv.shared.attn_fwd       --------------------------
	.section	.nv.shared.attn_fwd,"aw",@nobits
	.sectionflags	@""
	.align	16
	.zero		1024


//--------------------- .nv.shared.reserved.0     --------------------------
	.section	.nv.shared.reserved.0,"aw",@nobits
	.align	8
	.weak		__nv_reservedSMEM_offset_0_alias
	.size		__nv_reservedSMEM_offset_0_alias, 0, 64
	.other		__nv_reservedSMEM_offset_0_alias,@"STO_CUDA_RESERVED_SHARED STV_DEFAULT"
__nv_reservedSMEM_offset_0_alias:
	.zero		0
.nv.shared.reserved.0:
	.zero		64
	.weak		__nv_reservedSMEM_allocation_phase
	.type		__nv_reservedSMEM_allocation_phase,@object
	.size		__nv_reservedSMEM_allocation_phase,(.L_0 - __nv_reservedSMEM_allocation_phase)
__nv_reservedSMEM_allocation_phase:
	.zero		1
.L_0:
	.zero		7
	.weak		__nv_reservedSMEM_devtool_atexit_pc
	.type		__nv_reservedSMEM_devtool_atexit_pc,@object
	.size		__nv_reservedSMEM_devtool_atexit_pc,(__nv_reservedSMEM_allocation_mask - __nv_reservedSMEM_devtool_atexit_pc)
__nv_reservedSMEM_devtool_atexit_pc:
	.zero		8
	.weak		__nv_reservedSMEM_allocation_mask
	.type		__nv_reservedSMEM_allocation_mask,@object
	.size		__nv_reservedSMEM_allocation_mask,(.L_2 - __nv_reservedSMEM_allocation_mask)
__nv_reservedSMEM_allocation_mask:
	.zero		4
.L_2:


//--------------------- .nv.constant0.attn_fwd    --------------------------
	.section	.nv.constant0.attn_fwd,"a",@progbits
	.sectionflags	@""
	.align	4
.nv.constant0.attn_fwd:
	.zero		1032


//--------------------- SYMBOLS --------------------------

	.type		.nv.reservedSmem.offset0,@object
	.size		.nv.reservedSmem.offset0,0x4
	.type		.nv.reservedSmem.cap,@object
	.size		.nv.reservedSmem.cap,0x4
